	.target	sm_90a

	.elftype	@"ET_EXEC"


//--------------------- .note.nv.tkinfo           --------------------------
	.section	.note.nv.tkinfo,"",@"SHT_NOTE"
	.sectionflags	@"SHF_NOTE_NV_TKINFO"
	.tkinfo
        /*0018*/ 	.word	0x00000002
        /*0030*/ 	.string	""
        /*0030*/ 	.string	"ptxas"
        /*0030*/ 	.string	"Cuda compilation tools, release 13.0, V13.0.88"
        /*0030*/ 	.string	"Build cuda_13.0.r13.0/compiler.36424714_0"
        /*0030*/ 	.string	"-arch sm_90a -m 64 "



//--------------------- .note.nv.cuinfo           --------------------------
	.section	.note.nv.cuinfo,"",@"SHT_NOTE"
	.sectionflags	@"SHF_NOTE_NV_CUINFO"
        /*0018*/ 	.short	0x0002
        /*001a*/ 	.short	0x005a
        /*001c*/ 	.short	0x0082
	.zero		2


//--------------------- .nv.info                  --------------------------
	.section	.nv.info,"",@"SHT_CUDA_INFO"
	.align	4


	//----- nvinfo : EIATTR_REGCOUNT
	.align		4
        /*0000*/ 	.byte	0x04, 0x2f
        /*0002*/ 	.short	(.L_15 - .L_14)
	.align		4
.L_14:
        /*0004*/ 	.word	index@(_ZN7cutlass13device_kernelINS_4gemm6kernel13GemmUniversalIN4cute5tupleIJiiiiEEENS1_10collective13CollectiveMmaINS1_34MainloopSm90TmaGmmaWarpSpecializedILi8ENS5_IJNS4_1CILi1EEESB_SB_EEENS1_35KernelTmaWarpSpecializedCooperativeEEENS5_IJNSA_ILi384EEENSA_ILi64EEENSA_ILi32EEEEEENS_6half_tENS5_IJlSB_lEEESJ_SK_NS4_8TiledMMAINS4_8MMA_AtomIJNS4_4SM904GMMA25MMA_64x64x16_F32F16F16_SSILNSO_5MajorE0ELSQ_0ELNSO_7ScaleInE1ELSR_1EEEEEENS4_6LayoutINS5_IJNSA_ILi2EEESB_SB_EEENS5_IJSB_NSA_ILi0EEESX_EEEEENS5_IJNS4_10UnderscoreES10_S10_EEEEENS4_13SM90_TMA_LOADENS4_14ComposedLayoutINS4_7SwizzleILi2ELi4ELi3EEENS4_18smem_ptr_flag_bitsILi16EEENSU_INS5_IJNSA_ILi8EEESH_EEENS5_IJSH_SB_EEEEEEEvNS4_8identityES13_S1D_vS1E_EENS_8epilogue10collective6detail29Sm90TmaWarpSpecializedAdapterINS1H_15DefaultEpilogueISJ_SK_SK_NS1G_6thread17LinearCombinationISJ_Li1EffLNS1L_9ScaleType4KindE0ELNS_15FloatRoundStyleE2ESJ_EENS1_15EpilogueDefaultEEEEEvvEEEEvNT_6ParamsE)
        /*0008*/ 	.word	0x000000a8


	//----- nvinfo : EIATTR_FRAME_SIZE
	.align		4
.L_15:
        /*000c*/ 	.byte	0x04, 0x11
        /*000e*/ 	.short	(.L_17 - .L_16)
	.align		4
.L_16:
        /*0010*/ 	.word	index@(_ZN7cutlass13device_kernelINS_4gemm6kernel13GemmUniversalIN4cute5tupleIJiiiiEEENS1_10collective13CollectiveMmaINS1_34MainloopSm90TmaGmmaWarpSpecializedILi8ENS5_IJNS4_1CILi1EEESB_SB_EEENS1_35KernelTmaWarpSpecializedCooperativeEEENS5_IJNSA_ILi384EEENSA_ILi64EEENSA_ILi32EEEEEENS_6half_tENS5_IJlSB_lEEESJ_SK_NS4_8TiledMMAINS4_8MMA_AtomIJNS4_4SM904GMMA25MMA_64x64x16_F32F16F16_SSILNSO_5MajorE0ELSQ_0ELNSO_7ScaleInE1ELSR_1EEEEEENS4_6LayoutINS5_IJNSA_ILi2EEESB_SB_EEENS5_IJSB_NSA_ILi0EEESX_EEEEENS5_IJNS4_10UnderscoreES10_S10_EEEEENS4_13SM90_TMA_LOADENS4_14ComposedLayoutINS4_7SwizzleILi2ELi4ELi3EEENS4_18smem_ptr_flag_bitsILi16EEENSU_INS5_IJNSA_ILi8EEESH_EEENS5_IJSH_SB_EEEEEEEvNS4_8identityES13_S1D_vS1E_EENS_8epilogue10collective6detail29Sm90TmaWarpSpecializedAdapterINS1H_15DefaultEpilogueISJ_SK_SK_NS1G_6thread17LinearCombinationISJ_Li1EffLNS1L_9ScaleType4KindE0ELNS_15FloatRoundStyleE2ESJ_EENS1_15EpilogueDefaultEEEEEvvEEEEvNT_6ParamsE)
        /*0014*/ 	.word	0x00000000


	//----- nvinfo : EIATTR_MIN_STACK_SIZE
	.align		4
.L_17:
        /*0018*/ 	.byte	0x04, 0x12
        /*001a*/ 	.short	(.L_19 - .L_18)
	.align		4
.L_18:
        /*001c*/ 	.word	index@(_ZN7cutlass13device_kernelINS_4gemm6kernel13GemmUniversalIN4cute5tupleIJiiiiEEENS1_10collective13CollectiveMmaINS1_34MainloopSm90TmaGmmaWarpSpecializedILi8ENS5_IJNS4_1CILi1EEESB_SB_EEENS1_35KernelTmaWarpSpecializedCooperativeEEENS5_IJNSA_ILi384EEENSA_ILi64EEENSA_ILi32EEEEEENS_6half_tENS5_IJlSB_lEEESJ_SK_NS4_8TiledMMAINS4_8MMA_AtomIJNS4_4SM904GMMA25MMA_64x64x16_F32F16F16_SSILNSO_5MajorE0ELSQ_0ELNSO_7ScaleInE1ELSR_1EEEEEENS4_6LayoutINS5_IJNSA_ILi2EEESB_SB_EEENS5_IJSB_NSA_ILi0EEESX_EEEEENS5_IJNS4_10UnderscoreES10_S10_EEEEENS4_13SM90_TMA_LOADENS4_14ComposedLayoutINS4_7SwizzleILi2ELi4ELi3EEENS4_18smem_ptr_flag_bitsILi16EEENSU_INS5_IJNSA_ILi8EEESH_EEENS5_IJSH_SB_EEEEEEEvNS4_8identityES13_S1D_vS1E_EENS_8epilogue10collective6detail29Sm90TmaWarpSpecializedAdapterINS1H_15DefaultEpilogueISJ_SK_SK_NS1G_6thread17LinearCombinationISJ_Li1EffLNS1L_9ScaleType4KindE0ELNS_15FloatRoundStyleE2ESJ_EENS1_15EpilogueDefaultEEEEEvvEEEEvNT_6ParamsE)
        /*0020*/ 	.word	0x00000000
.L_19:


//--------------------- .nv.compat                --------------------------
	.section	.nv.compat,"",@"SHT_CUDA_COMPAT_INFO"
	.align	4
        /*0000*/ 	.byte	0x02, 0x09, 0x01, 0x00, 0x02, 0x02, 0x04, 0x00, 0x02, 0x05, 0x05, 0x00, 0x03, 0x07, 0x01, 0x01
        /*0010*/ 	.byte	0x02, 0x03, 0x01, 0x00, 0x02, 0x06, 0x01, 0x00, 0x04, 0x0b, 0x08, 0x00, 0x00, 0x00, 0x00, 0x00
        /*0020*/ 	.byte	0x00, 0x00, 0x00, 0x00


//--------------------- .nv.info._ZN7cutlass13device_kernelINS_4gemm6kernel13GemmUniversalIN4cute5tupleIJiiiiEEENS1_10collective13CollectiveMmaINS1_34MainloopSm90TmaGmmaWarpSpecializedILi8ENS5_IJNS4_1CILi1EEESB_SB_EEENS1_35KernelTmaWarpSpecializedCooperativeEEENS5_IJNSA_ILi384EEENSA_ILi64EEENSA_ILi32EEEEEENS_6half_tENS5_IJlSB_lEEESJ_SK_NS4_8TiledMMAINS4_8MMA_AtomIJNS4_4SM904GMMA25MMA_64x64x16_F32F16F16_SSILNSO_5MajorE0ELSQ_0ELNSO_7ScaleInE1ELSR_1EEEEEENS4_6LayoutINS5_IJNSA_ILi2EEESB_SB_EEENS5_IJSB_NSA_ILi0EEESX_EEEEENS5_IJNS4_10UnderscoreES10_S10_EEEEENS4_13SM90_TMA_LOADENS4_14ComposedLayoutINS4_7SwizzleILi2ELi4ELi3EEENS4_18smem_ptr_flag_bitsILi16EEENSU_INS5_IJNSA_ILi8EEESH_EEENS5_IJSH_SB_EEEEEEEvNS4_8identityES13_S1D_vS1E_EENS_8epilogue10collective6detail29Sm90TmaWarpSpecializedAdapterINS1H_15DefaultEpilogueISJ_SK_SK_NS1G_6thread17LinearCombinationISJ_Li1EffLNS1L_9ScaleType4KindE0ELNS_15FloatRoundStyleE2ESJ_EENS1_15EpilogueDefaultEEEEEvvEEEEvNT_6ParamsE --------------------------
	.section	.nv.info._ZN7cutlass13device_kernelINS_4gemm6kernel13GemmUniversalIN4cute5tupleIJiiiiEEENS1_10collective13CollectiveMmaINS1_34MainloopSm90TmaGmmaWarpSpecializedILi8ENS5_IJNS4_1CILi1EEESB_SB_EEENS1_35KernelTmaWarpSpecializedCooperativeEEENS5_IJNSA_ILi384EEENSA_ILi64EEENSA_ILi32EEEEEENS_6half_tENS5_IJlSB_lEEESJ_SK_NS4_8TiledMMAINS4_8MMA_AtomIJNS4_4SM904GMMA25MMA_64x64x16_F32F16F16_SSILNSO_5MajorE0ELSQ_0ELNSO_7ScaleInE1ELSR_1EEEEEENS4_6LayoutINS5_IJNSA_ILi2EEESB_SB_EEENS5_IJSB_NSA_ILi0EEESX_EEEEENS5_IJNS4_10UnderscoreES10_S10_EEEEENS4_13SM90_TMA_LOADENS4_14ComposedLayoutINS4_7SwizzleILi2ELi4ELi3EEENS4_18smem_ptr_flag_bitsILi16EEENSU_INS5_IJNSA_ILi8EEESH_EEENS5_IJSH_SB_EEEEEEEvNS4_8identityES13_S1D_vS1E_EENS_8epilogue10collective6detail29Sm90TmaWarpSpecializedAdapterINS1H_15DefaultEpilogueISJ_SK_SK_NS1G_6thread17LinearCombinationISJ_Li1EffLNS1L_9ScaleType4KindE0ELNS_15FloatRoundStyleE2ESJ_EENS1_15EpilogueDefaultEEEEEvvEEEEvNT_6ParamsE,"",@"SHT_CUDA_INFO"
	.sectionflags	@""
	.align	4


	//----- nvinfo : EIATTR_CUDA_API_VERSION
	.align		4
        /*0000*/ 	.byte	0x04, 0x37
        /*0002*/ 	.short	(.L_21 - .L_20)
.L_20:
        /*0004*/ 	.word	0x00000082


	//----- nvinfo : EIATTR_KPARAM_INFO
	.align		4
.L_21:
        /*0008*/ 	.byte	0x04, 0x17
        /*000a*/ 	.short	(.L_23 - .L_22)
.L_22:
        /*000c*/ 	.word	0x00000000
        /*0010*/ 	.short	0x0000
        /*0012*/ 	.short	0x0070
        /*0014*/ 	.byte	0x00, 0xf0, 0x01, 0x10


	//----- nvinfo : EIATTR_SPARSE_MMA_MASK
	.align		4
.L_23:
        /*0018*/ 	.byte	0x03, 0x50
        /*001a*/ 	.short	0x0000


	//----- nvinfo : EIATTR_MAXREG_COUNT
	.align		4
        /*001c*/ 	.byte	0x03, 0x1b
        /*001e*/ 	.short	0x00a8


	//----- nvinfo : EIATTR_NUM_BARRIERS
	.align		4
        /*0020*/ 	.byte	0x02, 0x4c
        /*0022*/ 	.byte	0x01
	.zero		1


	//----- nvinfo : EIATTR_EXTERNS
	.align		4
        /*0024*/ 	.byte	0x04, 0x0f
        /*0026*/ 	.short	(.L_25 - .L_24)


	//   ....[0]....
	.align		4
.L_24:
        /*0028*/ 	.word	index@(__assertfail)


	//----- nvinfo : EIATTR_MERCURY_ISA_VERSION
	.align		4
.L_25:
        /*002c*/ 	.byte	0x03, 0x5f
        /*002e*/ 	.short	0x0101


	//----- nvinfo : EIATTR_INT_WARP_WIDE_INSTR_OFFSETS
	.align		4
        /*0030*/ 	.byte	0x04, 0x31
        /*0032*/ 	.short	(.L_27 - .L_26)


	//   ....[0]....
.L_26:
        /*0034*/ 	.word	0x00000460


	//   ....[1]....
        /*0038*/ 	.word	0x00000490


	//   ....[2]....
        /*003c*/ 	.word	0x00000570


	//----- nvinfo : EIATTR_COOP_GROUP_MASK_REGIDS
	.align		4
.L_27:
        /*0040*/ 	.byte	0x04, 0x29
        /*0042*/ 	.short	(.L_29 - .L_28)


	//   ....[0]....
.L_28:
        /*0044*/ 	.word	0xffffffff


	//   ....[1]....
        /*0048*/ 	.word	0xffffffff


	//   ....[2]....
        /*004c*/ 	.word	0xffffffff


	//   ....[3]....
        /*0050*/ 	.word	0xffffffff


	//   ....[4]....
        /*0054*/ 	.word	0xffffffff


	//----- nvinfo : EIATTR_COOP_GROUP_INSTR_OFFSETS
	.align		4
.L_29:
        /*0058*/ 	.byte	0x04, 0x28
        /*005a*/ 	.short	(.L_31 - .L_30)


	//   ....[0]....
.L_30:
        /*005c*/ 	.word	0x00000060


	//   ....[1]....
        /*0060*/ 	.word	0x00000070


	//   ....[2]....
        /*0064*/ 	.word	0x00000130


	//   ....[3]....
        /*0068*/ 	.word	0x00000370


	//   ....[4]....
        /*006c*/ 	.word	0x00001020


	//----- nvinfo : EIATTR_REG_RECONFIG
	.align		4
.L_31:
        /*0070*/ 	.byte	0x01, 0x54
	.zero		2


	//----- nvinfo : EIATTR_SYSCALL_OFFSETS
	.align		4
        /*0074*/ 	.byte	0x04, 0x46
        /*0076*/ 	.short	(.L_33 - .L_32)


	//   ....[0]....
.L_32:
        /*0078*/ 	.word	0x000011e0


	//----- nvinfo : EIATTR_MBARRIER_INSTR_OFFSETS
	.align		4
.L_33:
        /*007c*/ 	.byte	0x04, 0x39
        /*007e*/ 	.short	(.L_35 - .L_34)


	//   ....[0]....
.L_34:
        /*0080*/ 	.word	0x00000250
        /*0084*/ 	.word	0x000000ff
        /*0088*/ 	.word	0x00000000
        /*008c*/ 	.short	0x0100
        /*008e*/ 	.byte	0x08
	.zero		1


	//   ....[1]....
        /*0090*/ 	.word	0x00000260
        /*0094*/ 	.word	0x000000ff
        /*0098*/ 	.word	0x00000040
        /*009c*/ 	.short	0x0100
        /*009e*/ 	.byte	0x08
	.zero		1


	//   ....[2]....
        /*00a0*/ 	.word	0x00000270
        /*00a4*/ 	.word	0x000000ff
        /*00a8*/ 	.word	0x00000008
        /*00ac*/ 	.short	0x0100
        /*00ae*/ 	.byte	0x08
	.zero		1


	//   ....[3]....
        /*00b0*/ 	.word	0x00000280
        /*00b4*/ 	.word	0x000000ff
        /*00b8*/ 	.word	0x00000048
        /*00bc*/ 	.short	0x0100
        /*00be*/ 	.byte	0x08
	.zero		1


	//   ....[4]....
        /*00c0*/ 	.word	0x00000290
        /*00c4*/ 	.word	0x000000ff
        /*00c8*/ 	.word	0x00000010
        /*00cc*/ 	.short	0x0100
        /*00ce*/ 	.byte	0x08
	.zero		1


	//   ....[5]....
        /*00d0*/ 	.word	0x000002a0
        /*00d4*/ 	.word	0x000000ff
        /*00d8*/ 	.word	0x00000050
        /*00dc*/ 	.short	0x0100
        /*00de*/ 	.byte	0x08
	.zero		1


	//   ....[6]....
        /*00e0*/ 	.word	0x000002b0
        /*00e4*/ 	.word	0x000000ff
        /*00e8*/ 	.word	0x00000018
        /*00ec*/ 	.short	0x0100
        /*00ee*/ 	.byte	0x08
	.zero		1


	//   ....[7]....
        /*00f0*/ 	.word	0x000002c0
        /*00f4*/ 	.word	0x000000ff
        /*00f8*/ 	.word	0x00000058
        /*00fc*/ 	.short	0x0100
        /*00fe*/ 	.byte	0x08
	.zero		1


	//   ....[8]....
        /*0100*/ 	.word	0x000002d0
        /*0104*/ 	.word	0x000000ff
        /*0108*/ 	.word	0x00000020
        /*010c*/ 	.short	0x0100
        /*010e*/ 	.byte	0x08
	.zero		1


	//   ....[9]....
        /*0110*/ 	.word	0x000002e0
        /*0114*/ 	.word	0x000000ff
        /*0118*/ 	.word	0x00000060
        /*011c*/ 	.short	0x0100
        /*011e*/ 	.byte	0x08
	.zero		1


	//   ....[10]....
        /*0120*/ 	.word	0x000002f0
        /*0124*/ 	.word	0x000000ff
        /*0128*/ 	.word	0x00000028
        /*012c*/ 	.short	0x0100
        /*012e*/ 	.byte	0x08
	.zero		1


	//   ....[11]....
        /*0130*/ 	.word	0x00000300
        /*0134*/ 	.word	0x000000ff
        /*0138*/ 	.word	0x00000068
        /*013c*/ 	.short	0x0100
        /*013e*/ 	.byte	0x08
	.zero		1


	//   ....[12]....
        /*0140*/ 	.word	0x00000310
        /*0144*/ 	.word	0x000000ff
        /*0148*/ 	.word	0x00000030
        /*014c*/ 	.short	0x0100
        /*014e*/ 	.byte	0x08
	.zero		1


	//   ....[13]....
        /*0150*/ 	.word	0x00000320
        /*0154*/ 	.word	0x000000ff
        /*0158*/ 	.word	0x00000070
        /*015c*/ 	.short	0x0100
        /*015e*/ 	.byte	0x08
	.zero		1


	//   ....[14]....
        /*0160*/ 	.word	0x00000330
        /*0164*/ 	.word	0x000000ff
        /*0168*/ 	.word	0x00000038
        /*016c*/ 	.short	0x0100
        /*016e*/ 	.byte	0x08
	.zero		1


	//   ....[15]....
        /*0170*/ 	.word	0x00000340
        /*0174*/ 	.word	0x000000ff
        /*0178*/ 	.word	0x00000078
        /*017c*/ 	.short	0x0100
        /*017e*/ 	.byte	0x08
	.zero		1


	//   ....[16]....
        /*0180*/ 	.word	0x000005e0
        /*0184*/ 	.word	0x000000ff
        /*0188*/ 	.word	0x00000090
        /*018c*/ 	.short	0x0100
        /*018e*/ 	.byte	0x06
	.zero		1


	//   ....[17]....
        /*0190*/ 	.word	0x00000640
        /*0194*/ 	.word	0x000000ff
        /*0198*/ 	.word	0x00000098
        /*019c*/ 	.short	0x0100
        /*019e*/ 	.byte	0x06
	.zero		1


	//   ....[18]....
        /*01a0*/ 	.word	0x00001260
        /*01a4*/ 	.word	0x00000003
        /*01a8*/ 	.word	0x00000000
        /*01ac*/ 	.short	0x010a
        /*01ae*/ 	.byte	0x3f
	.zero		1


	//   ....[19]....
        /*01b0*/ 	.word	0x000012a0
        /*01b4*/ 	.word	0x00000003
        /*01b8*/ 	.word	0x00000000
        /*01bc*/ 	.short	0x010a
        /*01be*/ 	.byte	0x3f
	.zero		1


	//   ....[20]....
        /*01c0*/ 	.word	0x000016c0
        /*01c4*/ 	.word	0x000000ff
        /*01c8*/ 	.word	0x00000000
        /*01cc*/ 	.short	0x010a
        /*01ce*/ 	.byte	0x08
	.zero		1


	//   ....[21]....
        /*01d0*/ 	.word	0x00001700
        /*01d4*/ 	.word	0x000000ff
        /*01d8*/ 	.word	0x00000000
        /*01dc*/ 	.short	0x010a
        /*01de*/ 	.byte	0x08
	.zero		1


	//   ....[22]....
        /*01e0*/ 	.word	0x00001a00
        /*01e4*/ 	.word	0x000000ff
        /*01e8*/ 	.word	0x00000000
        /*01ec*/ 	.short	0x0101
        /*01ee*/ 	.byte	0x08
	.zero		1


	//   ....[23]....
        /*01f0*/ 	.word	0x00001ba0
        /*01f4*/ 	.word	0x000000ff
        /*01f8*/ 	.word	0x00000000
        /*01fc*/ 	.short	0x0101
        /*01fe*/ 	.byte	0x04
	.zero		1


	//   ....[24]....
        /*0200*/ 	.word	0x0000a320
        /*0204*/ 	.word	0x0000000c
        /*0208*/ 	.word	0x00000040
        /*020c*/ 	.short	0x010a
        /*020e*/ 	.byte	0x3f
	.zero		1


	//   ....[25]....
        /*0210*/ 	.word	0x0000a6e0
        /*0214*/ 	.word	0x00000005
        /*0218*/ 	.word	0x00000098
        /*021c*/ 	.short	0x0101
        /*021e*/ 	.byte	0x3f
	.zero		1


	//   ....[26]....
        /*0220*/ 	.word	0x0000ade0
        /*0224*/ 	.word	0x00000007
        /*0228*/ 	.word	0x00000000
        /*022c*/ 	.short	0x010a
        /*022e*/ 	.byte	0x3f
	.zero		1


	//   ....[27]....
        /*0230*/ 	.word	0x0000ae60
        /*0234*/ 	.word	0x00000006
        /*0238*/ 	.word	0x00000000
        /*023c*/ 	.short	0x010a
        /*023e*/ 	.byte	0x3f
	.zero		1


	//   ....[28]....
        /*0240*/ 	.word	0x0000aef0
        /*0244*/ 	.word	0x00000007
        /*0248*/ 	.word	0x00000000
        /*024c*/ 	.short	0x010a
        /*024e*/ 	.byte	0x3f
	.zero		1


	//   ....[29]....
        /*0250*/ 	.word	0x0000af80
        /*0254*/ 	.word	0x00000006
        /*0258*/ 	.word	0x00000000
        /*025c*/ 	.short	0x010a
        /*025e*/ 	.byte	0x3f
	.zero		1


	//   ....[30]....
        /*0260*/ 	.word	0x0000b010
        /*0264*/ 	.word	0x00000007
        /*0268*/ 	.word	0x00000000
        /*026c*/ 	.short	0x010a
        /*026e*/ 	.byte	0x3f
	.zero		1


	//   ....[31]....
        /*0270*/ 	.word	0x0000b0a0
        /*0274*/ 	.word	0x00000006
        /*0278*/ 	.word	0x00000000
        /*027c*/ 	.short	0x010a
        /*027e*/ 	.byte	0x3f
	.zero		1


	//   ....[32]....
        /*0280*/ 	.word	0x0000b130
        /*0284*/ 	.word	0x00000007
        /*0288*/ 	.word	0x00000000
        /*028c*/ 	.short	0x010a
        /*028e*/ 	.byte	0x3f
	.zero		1


	//   ....[33]....
        /*0290*/ 	.word	0x0000b1c0
        /*0294*/ 	.word	0x00000005
        /*0298*/ 	.word	0x00000000
        /*029c*/ 	.short	0x010a
        /*029e*/ 	.byte	0x3f
	.zero		1


	//   ....[34]....
        /*02a0*/ 	.word	0x0000b220
        /*02a4*/ 	.word	0x00000003
        /*02a8*/ 	.word	0x00000000
        /*02ac*/ 	.short	0x010a
        /*02ae*/ 	.byte	0x3f
	.zero		1


	//   ....[35]....
        /*02b0*/ 	.word	0x0000b280
        /*02b4*/ 	.word	0x00000005
        /*02b8*/ 	.word	0x00000000
        /*02bc*/ 	.short	0x010a
        /*02be*/ 	.byte	0x3f
	.zero		1


	//   ....[36]....
        /*02c0*/ 	.word	0x0000b350
        /*02c4*/ 	.word	0x0000000c
        /*02c8*/ 	.word	0x00000040
        /*02cc*/ 	.short	0x010a
        /*02ce*/ 	.byte	0x3f
	.zero		1


	//   ....[37]....
        /*02d0*/ 	.word	0x0000b420
        /*02d4*/ 	.word	0x00000007
        /*02d8*/ 	.word	0x00000000
        /*02dc*/ 	.short	0x010a
        /*02de*/ 	.byte	0x3f
	.zero		1


	//   ....[38]....
        /*02e0*/ 	.word	0x0000b470
        /*02e4*/ 	.word	0x00000006
        /*02e8*/ 	.word	0x00000000
        /*02ec*/ 	.short	0x010a
        /*02ee*/ 	.byte	0x3f
	.zero		1


	//   ....[39]....
        /*02f0*/ 	.word	0x0000b4c0
        /*02f4*/ 	.word	0x00000007
        /*02f8*/ 	.word	0x00000000
        /*02fc*/ 	.short	0x010a
        /*02fe*/ 	.byte	0x3f
	.zero		1


	//   ....[40]....
        /*0300*/ 	.word	0x0000b510
        /*0304*/ 	.word	0x00000006
        /*0308*/ 	.word	0x00000000
        /*030c*/ 	.short	0x010a
        /*030e*/ 	.byte	0x3f
	.zero		1


	//   ....[41]....
        /*0310*/ 	.word	0x0000b560
        /*0314*/ 	.word	0x00000007
        /*0318*/ 	.word	0x00000000
        /*031c*/ 	.short	0x010a
        /*031e*/ 	.byte	0x3f
	.zero		1


	//   ....[42]....
        /*0320*/ 	.word	0x0000b5b0
        /*0324*/ 	.word	0x00000006
        /*0328*/ 	.word	0x00000000
        /*032c*/ 	.short	0x010a
        /*032e*/ 	.byte	0x3f
	.zero		1


	//   ....[43]....
        /*0330*/ 	.word	0x0000b600
        /*0334*/ 	.word	0x00000007
        /*0338*/ 	.word	0x00000000
        /*033c*/ 	.short	0x010a
        /*033e*/ 	.byte	0x3f
	.zero		1


	//----- nvinfo : EIATTR_NUM_MBARRIERS
	.align		4
.L_35:
        /*0340*/ 	.byte	0x03, 0x38
        /*0342*/ 	.short	0x0012


	//----- nvinfo : EIATTR_EXIT_INSTR_OFFSETS
	.align		4
        /*0344*/ 	.byte	0x04, 0x1c
        /*0346*/ 	.short	(.L_37 - .L_36)


	//   ....[0]....
.L_36:
        /*0348*/ 	.word	0x00000690


	//   ....[1]....
        /*034c*/ 	.word	0x00000f50


	//   ....[2]....
        /*0350*/ 	.word	0x00009990


	//   ....[3]....
        /*0354*/ 	.word	0x00009fc0


	//   ....[4]....
        /*0358*/ 	.word	0x0000b210


	//----- nvinfo : EIATTR_MAX_THREADS
	.align		4
.L_37:
        /*035c*/ 	.byte	0x04, 0x05
        /*035e*/ 	.short	(.L_39 - .L_38)
.L_38:
        /*0360*/ 	.word	0x00000180
        /*0364*/ 	.word	0x00000001
        /*0368*/ 	.word	0x00000001


	//----- nvinfo : EIATTR_CRS_STACK_SIZE
	.align		4
.L_39:
        /*036c*/ 	.byte	0x04, 0x1e
        /*036e*/ 	.short	(.L_41 - .L_40)
.L_40:
        /*0370*/ 	.word	0x00000000


	//----- nvinfo : EIATTR_CBANK_PARAM_SIZE
	.align		4
.L_41:
        /*0374*/ 	.byte	0x03, 0x19
        /*0376*/ 	.short	0x0470


	//----- nvinfo : EIATTR_PARAM_CBANK
	.align		4
        /*0378*/ 	.byte	0x04, 0x0a
        /*037a*/ 	.short	(.L_43 - .L_42)
	.align		4
.L_42:
        /*037c*/ 	.word	index@(.nv.constant0._ZN7cutlass13device_kernelINS_4gemm6kernel13GemmUniversalIN4cute5tupleIJiiiiEEENS1_10collective13CollectiveMmaINS1_34MainloopSm90TmaGmmaWarpSpecializedILi8ENS5_IJNS4_1CILi1EEESB_SB_EEENS1_35KernelTmaWarpSpecializedCooperativeEEENS5_IJNSA_ILi384EEENSA_ILi64EEENSA_ILi32EEEEEENS_6half_tENS5_IJlSB_lEEESJ_SK_NS4_8TiledMMAINS4_8MMA_AtomIJNS4_4SM904GMMA25MMA_64x64x16_F32F16F16_SSILNSO_5MajorE0ELSQ_0ELNSO_7ScaleInE1ELSR_1EEEEEENS4_6LayoutINS5_IJNSA_ILi2EEESB_SB_EEENS5_IJSB_NSA_ILi0EEESX_EEEEENS5_IJNS4_10UnderscoreES10_S10_EEEEENS4_13SM90_TMA_LOADENS4_14ComposedLayoutINS4_7SwizzleILi2ELi4ELi3EEENS4_18smem_ptr_flag_bitsILi16EEENSU_INS5_IJNSA_ILi8EEESH_EEENS5_IJSH_SB_EEEEEEEvNS4_8identityES13_S1D_vS1E_EENS_8epilogue10collective6detail29Sm90TmaWarpSpecializedAdapterINS1H_15DefaultEpilogueISJ_SK_SK_NS1G_6thread17LinearCombinationISJ_Li1EffLNS1L_9ScaleType4KindE0ELNS_15FloatRoundStyleE2ESJ_EENS1_15EpilogueDefaultEEEEEvvEEEEvNT_6ParamsE)
        /*0380*/ 	.short	0x0210
        /*0382*/ 	.short	0x0470


	//----- nvinfo : EIATTR_SW_WAR
	.align		4
.L_43:
        /*0384*/ 	.byte	0x04, 0x36
        /*0386*/ 	.short	(.L_45 - .L_44)
.L_44:
        /*0388*/ 	.word	0x00000008
.L_45:


//--------------------- .nv.callgraph             --------------------------
	.section	.nv.callgraph,"",@"SHT_CUDA_CALLGRAPH"
	.align	4
	.sectionentsize	8
	.align		4
        /*0000*/ 	.word	0x00000000
	.align		4
        /*0004*/ 	.word	0xffffffff
	.align		4
        /*0008*/ 	.word	index@(_ZN7cutlass13device_kernelINS_4gemm6kernel13GemmUniversalIN4cute5tupleIJiiiiEEENS1_10collective13CollectiveMmaINS1_34MainloopSm90TmaGmmaWarpSpecializedILi8ENS5_IJNS4_1CILi1EEESB_SB_EEENS1_35KernelTmaWarpSpecializedCooperativeEEENS5_IJNSA_ILi384EEENSA_ILi64EEENSA_ILi32EEEEEENS_6half_tENS5_IJlSB_lEEESJ_SK_NS4_8TiledMMAINS4_8MMA_AtomIJNS4_4SM904GMMA25MMA_64x64x16_F32F16F16_SSILNSO_5MajorE0ELSQ_0ELNSO_7ScaleInE1ELSR_1EEEEEENS4_6LayoutINS5_IJNSA_ILi2EEESB_SB_EEENS5_IJSB_NSA_ILi0EEESX_EEEEENS5_IJNS4_10UnderscoreES10_S10_EEEEENS4_13SM90_TMA_LOADENS4_14ComposedLayoutINS4_7SwizzleILi2ELi4ELi3EEENS4_18smem_ptr_flag_bitsILi16EEENSU_INS5_IJNSA_ILi8EEESH_EEENS5_IJSH_SB_EEEEEEEvNS4_8identityES13_S1D_vS1E_EENS_8epilogue10collective6detail29Sm90TmaWarpSpecializedAdapterINS1H_15DefaultEpilogueISJ_SK_SK_NS1G_6thread17LinearCombinationISJ_Li1EffLNS1L_9ScaleType4KindE0ELNS_15FloatRoundStyleE2ESJ_EENS1_15EpilogueDefaultEEEEEvvEEEEvNT_6ParamsE)
	.align		4
        /*000c*/ 	.word	index@(__assertfail)
	.align		4
        /*0010*/ 	.word	0x00000000
	.align		4
        /*0014*/ 	.word	0xfffffffe
	.align		4
        /*0018*/ 	.word	0x00000000
	.align		4
        /*001c*/ 	.word	0xfffffffd
	.align		4
        /*0020*/ 	.word	0x00000000
	.align		4
        /*0024*/ 	.word	0xfffffffc


//--------------------- .nv.constant4             --------------------------
	.section	.nv.constant4,"a",@progbits
	.align	8
	.align		8
.nv.constant4:
        /*0000*/ 	.dword	__assertfail
	.align		8
        /*0008*/ 	.dword	__unnamed_1
	.align		8
        /*0010*/ 	.dword	_ZN40_INTERNAL_9bbc0035_4_k_cu_901cd8a5_136924cuda3std3__45__cpo5beginE
	.align		8
        /*0018*/ 	.dword	_ZN40_INTERNAL_9bbc0035_4_k_cu_901cd8a5_136924cuda3std3__45__cpo3endE
	.align		8
        /*0020*/ 	.dword	_ZN40_INTERNAL_9bbc0035_4_k_cu_901cd8a5_136924cuda3std3__45__cpo6cbeginE
	.align		8
        /*0028*/ 	.dword	_ZN40_INTERNAL_9bbc0035_4_k_cu_901cd8a5_136924cuda3std3__45__cpo4cendE
	.align		8
        /*0030*/ 	.dword	_ZN40_INTERNAL_9bbc0035_4_k_cu_901cd8a5_136924cuda3std3__442_GLOBAL__N__9bbc0035_4_k_cu_901cd8a5_136926ignoreE
	.align		8
        /*0038*/ 	.dword	_ZN40_INTERNAL_9bbc0035_4_k_cu_901cd8a5_136924cuda3std3__419piecewise_constructE
	.align		8
        /*0040*/ 	.dword	_ZN40_INTERNAL_9bbc0035_4_k_cu_901cd8a5_136924cuda3std3__48in_placeE
	.align		8
        /*0048*/ 	.dword	_ZN40_INTERNAL_9bbc0035_4_k_cu_901cd8a5_136924cuda3std6ranges3__45__cpo4swapE
	.align		8
        /*0050*/ 	.dword	_ZN40_INTERNAL_9bbc0035_4_k_cu_901cd8a5_136924cuda3std6ranges3__45__cpo9iter_moveE
	.align		8
        /*0058*/ 	.dword	_ZN40_INTERNAL_9bbc0035_4_k_cu_901cd8a5_136924cute7productE
	.align		8
        /*0060*/ 	.dword	_ZN40_INTERNAL_9bbc0035_4_k_cu_901cd8a5_136924cute1_E
	.align		8
        /*0068*/ 	.dword	$str$22
	.align		8
        /*0070*/ 	.dword	$str$23


//--------------------- .text._ZN7cutlass13device_kernelINS_4gemm6kernel13GemmUniversalIN4cute5tupleIJiiiiEEENS1_10collective13CollectiveMmaINS1_34MainloopSm90TmaGmmaWarpSpecializedILi8ENS5_IJNS4_1CILi1EEESB_SB_EEENS1_35KernelTmaWarpSpecializedCooperativeEEENS5_IJNSA_ILi384EEENSA_ILi64EEENSA_ILi32EEEEEENS_6half_tENS5_IJlSB_lEEESJ_SK_NS4_8TiledMMAINS4_8MMA_AtomIJNS4_4SM904GMMA25MMA_64x64x16_F32F16F16_SSILNSO_5MajorE0ELSQ_0ELNSO_7ScaleInE1ELSR_1EEEEEENS4_6LayoutINS5_IJNSA_ILi2EEESB_SB_EEENS5_IJSB_NSA_ILi0EEESX_EEEEENS5_IJNS4_10UnderscoreES10_S10_EEEEENS4_13SM90_TMA_LOADENS4_14ComposedLayoutINS4_7SwizzleILi2ELi4ELi3EEENS4_18smem_ptr_flag_bitsILi16EEENSU_INS5_IJNSA_ILi8EEESH_EEENS5_IJSH_SB_EEEEEEEvNS4_8identityES13_S1D_vS1E_EENS_8epilogue10collective6detail29Sm90TmaWarpSpecializedAdapterINS1H_15DefaultEpilogueISJ_SK_SK_NS1G_6thread17LinearCombinationISJ_Li1EffLNS1L_9ScaleType4KindE0ELNS_15FloatRoundStyleE2ESJ_EENS1_15EpilogueDefaultEEEEEvvEEEEvNT_6ParamsE --------------------------
	.section	.text._ZN7cutlass13device_kernelINS_4gemm6kernel13GemmUniversalIN4cute5tupleIJiiiiEEENS1_10collective13CollectiveMmaINS1_34MainloopSm90TmaGmmaWarpSpecializedILi8ENS5_IJNS4_1CILi1EEESB_SB_EEENS1_35KernelTmaWarpSpecializedCooperativeEEENS5_IJNSA_ILi384EEENSA_ILi64EEENSA_ILi32EEEEEENS_6half_tENS5_IJlSB_lEEESJ_SK_NS4_8TiledMMAINS4_8MMA_AtomIJNS4_4SM904GMMA25MMA_64x64x16_F32F16F16_SSILNSO_5MajorE0ELSQ_0ELNSO_7ScaleInE1ELSR_1EEEEEENS4_6LayoutINS5_IJNSA_ILi2EEESB_SB_EEENS5_IJSB_NSA_ILi0EEESX_EEEEENS5_IJNS4_10UnderscoreES10_S10_EEEEENS4_13SM90_TMA_LOADENS4_14ComposedLayoutINS4_7SwizzleILi2ELi4ELi3EEENS4_18smem_ptr_flag_bitsILi16EEENSU_INS5_IJNSA_ILi8EEESH_EEENS5_IJSH_SB_EEEEEEEvNS4_8identityES13_S1D_vS1E_EENS_8epilogue10collective6detail29Sm90TmaWarpSpecializedAdapterINS1H_15DefaultEpilogueISJ_SK_SK_NS1G_6thread17LinearCombinationISJ_Li1EffLNS1L_9ScaleType4KindE0ELNS_15FloatRoundStyleE2ESJ_EENS1_15EpilogueDefaultEEEEEvvEEEEvNT_6ParamsE,"ax",@progbits
	.align	128
.text._ZN7cutlass13device_kernelINS_4gemm6kernel13GemmUniversalIN4cute5tupleIJiiiiEEENS1_10collective13CollectiveMmaINS1_34MainloopSm90TmaGmmaWarpSpecializedILi8ENS5_IJNS4_1CILi1EEESB_SB_EEENS1_35KernelTmaWarpSpecializedCooperativeEEENS5_IJNSA_ILi384EEENSA_ILi64EEENSA_ILi32EEEEEENS_6half_tENS5_IJlSB_lEEESJ_SK_NS4_8TiledMMAINS4_8MMA_AtomIJNS4_4SM904GMMA25MMA_64x64x16_F32F16F16_SSILNSO_5MajorE0ELSQ_0ELNSO_7ScaleInE1ELSR_1EEEEEENS4_6LayoutINS5_IJNSA_ILi2EEESB_SB_EEENS5_IJSB_NSA_ILi0EEESX_EEEEENS5_IJNS4_10UnderscoreES10_S10_EEEEENS4_13SM90_TMA_LOADENS4_14ComposedLayoutINS4_7SwizzleILi2ELi4ELi3EEENS4_18smem_ptr_flag_bitsILi16EEENSU_INS5_IJNSA_ILi8EEESH_EEENS5_IJSH_SB_EEEEEEEvNS4_8identityES13_S1D_vS1E_EENS_8epilogue10collective6detail29Sm90TmaWarpSpecializedAdapterINS1H_15DefaultEpilogueISJ_SK_SK_NS1G_6thread17LinearCombinationISJ_Li1EffLNS1L_9ScaleType4KindE0ELNS_15FloatRoundStyleE2ESJ_EENS1_15EpilogueDefaultEEEEEvvEEEEvNT_6ParamsE:
        .type           _ZN7cutlass13device_kernelINS_4gemm6kernel13GemmUniversalIN4cute5tupleIJiiiiEEENS1_10collective13CollectiveMmaINS1_34MainloopSm90TmaGmmaWarpSpecializedILi8ENS5_IJNS4_1CILi1EEESB_SB_EEENS1_35KernelTmaWarpSpecializedCooperativeEEENS5_IJNSA_ILi384EEENSA_ILi64EEENSA_ILi32EEEEEENS_6half_tENS5_IJlSB_lEEESJ_SK_NS4_8TiledMMAINS4_8MMA_AtomIJNS4_4SM904GMMA25MMA_64x64x16_F32F16F16_SSILNSO_5MajorE0ELSQ_0ELNSO_7ScaleInE1ELSR_1EEEEEENS4_6LayoutINS5_IJNSA_ILi2EEESB_SB_EEENS5_IJSB_NSA_ILi0EEESX_EEEEENS5_IJNS4_10UnderscoreES10_S10_EEEEENS4_13SM90_TMA_LOADENS4_14ComposedLayoutINS4_7SwizzleILi2ELi4ELi3EEENS4_18smem_ptr_flag_bitsILi16EEENSU_INS5_IJNSA_ILi8EEESH_EEENS5_IJSH_SB_EEEEEEEvNS4_8identityES13_S1D_vS1E_EENS_8epilogue10collective6detail29Sm90TmaWarpSpecializedAdapterINS1H_15DefaultEpilogueISJ_SK_SK_NS1G_6thread17LinearCombinationISJ_Li1EffLNS1L_9ScaleType4KindE0ELNS_15FloatRoundStyleE2ESJ_EENS1_15EpilogueDefaultEEEEEvvEEEEvNT_6ParamsE,@function
        .size           _ZN7cutlass13device_kernelINS_4gemm6kernel13GemmUniversalIN4cute5tupleIJiiiiEEENS1_10collective13CollectiveMmaINS1_34MainloopSm90TmaGmmaWarpSpecializedILi8ENS5_IJNS4_1CILi1EEESB_SB_EEENS1_35KernelTmaWarpSpecializedCooperativeEEENS5_IJNSA_ILi384EEENSA_ILi64EEENSA_ILi32EEEEEENS_6half_tENS5_IJlSB_lEEESJ_SK_NS4_8TiledMMAINS4_8MMA_AtomIJNS4_4SM904GMMA25MMA_64x64x16_F32F16F16_SSILNSO_5MajorE0ELSQ_0ELNSO_7ScaleInE1ELSR_1EEEEEENS4_6LayoutINS5_IJNSA_ILi2EEESB_SB_EEENS5_IJSB_NSA_ILi0EEESX_EEEEENS5_IJNS4_10UnderscoreES10_S10_EEEEENS4_13SM90_TMA_LOADENS4_14ComposedLayoutINS4_7SwizzleILi2ELi4ELi3EEENS4_18smem_ptr_flag_bitsILi16EEENSU_INS5_IJNSA_ILi8EEESH_EEENS5_IJSH_SB_EEEEEEEvNS4_8identityES13_S1D_vS1E_EENS_8epilogue10collective6detail29Sm90TmaWarpSpecializedAdapterINS1H_15DefaultEpilogueISJ_SK_SK_NS1G_6thread17LinearCombinationISJ_Li1EffLNS1L_9ScaleType4KindE0ELNS_15FloatRoundStyleE2ESJ_EENS1_15EpilogueDefaultEEEEEvvEEEEvNT_6ParamsE,(.L_x_235 - _ZN7cutlass13device_kernelINS_4gemm6kernel13GemmUniversalIN4cute5tupleIJiiiiEEENS1_10collective13CollectiveMmaINS1_34MainloopSm90TmaGmmaWarpSpecializedILi8ENS5_IJNS4_1CILi1EEESB_SB_EEENS1_35KernelTmaWarpSpecializedCooperativeEEENS5_IJNSA_ILi384EEENSA_ILi64EEENSA_ILi32EEEEEENS_6half_tENS5_IJlSB_lEEESJ_SK_NS4_8TiledMMAINS4_8MMA_AtomIJNS4_4SM904GMMA25MMA_64x64x16_F32F16F16_SSILNSO_5MajorE0ELSQ_0ELNSO_7ScaleInE1ELSR_1EEEEEENS4_6LayoutINS5_IJNSA_ILi2EEESB_SB_EEENS5_IJSB_NSA_ILi0EEESX_EEEEENS5_IJNS4_10UnderscoreES10_S10_EEEEENS4_13SM90_TMA_LOADENS4_14ComposedLayoutINS4_7SwizzleILi2ELi4ELi3EEENS4_18smem_ptr_flag_bitsILi16EEENSU_INS5_IJNSA_ILi8EEESH_EEENS5_IJSH_SB_EEEEEEEvNS4_8identityES13_S1D_vS1E_EENS_8epilogue10collective6detail29Sm90TmaWarpSpecializedAdapterINS1H_15DefaultEpilogueISJ_SK_SK_NS1G_6thread17LinearCombinationISJ_Li1EffLNS1L_9ScaleType4KindE0ELNS_15FloatRoundStyleE2ESJ_EENS1_15EpilogueDefaultEEEEEvvEEEEvNT_6ParamsE)
        .other          _ZN7cutlass13device_kernelINS_4gemm6kernel13GemmUniversalIN4cute5tupleIJiiiiEEENS1_10collective13CollectiveMmaINS1_34MainloopSm90TmaGmmaWarpSpecializedILi8ENS5_IJNS4_1CILi1EEESB_SB_EEENS1_35KernelTmaWarpSpecializedCooperativeEEENS5_IJNSA_ILi384EEENSA_ILi64EEENSA_ILi32EEEEEENS_6half_tENS5_IJlSB_lEEESJ_SK_NS4_8TiledMMAINS4_8MMA_AtomIJNS4_4SM904GMMA25MMA_64x64x16_F32F16F16_SSILNSO_5MajorE0ELSQ_0ELNSO_7ScaleInE1ELSR_1EEEEEENS4_6LayoutINS5_IJNSA_ILi2EEESB_SB_EEENS5_IJSB_NSA_ILi0EEESX_EEEEENS5_IJNS4_10UnderscoreES10_S10_EEEEENS4_13SM90_TMA_LOADENS4_14ComposedLayoutINS4_7SwizzleILi2ELi4ELi3EEENS4_18smem_ptr_flag_bitsILi16EEENSU_INS5_IJNSA_ILi8EEESH_EEENS5_IJSH_SB_EEEEEEEvNS4_8identityES13_S1D_vS1E_EENS_8epilogue10collective6detail29Sm90TmaWarpSpecializedAdapterINS1H_15DefaultEpilogueISJ_SK_SK_NS1G_6thread17LinearCombinationISJ_Li1EffLNS1L_9ScaleType4KindE0ELNS_15FloatRoundStyleE2ESJ_EENS1_15EpilogueDefaultEEEEEvvEEEEvNT_6ParamsE,@"STO_CUDA_ENTRY STV_DEFAULT"
_ZN7cutlass13device_kernelINS_4gemm6kernel13GemmUniversalIN4cute5tupleIJiiiiEEENS1_10collective13CollectiveMmaINS1_34MainloopSm90TmaGmmaWarpSpecializedILi8ENS5_IJNS4_1CILi1EEESB_SB_EEENS1_35KernelTmaWarpSpecializedCooperativeEEENS5_IJNSA_ILi384EEENSA_ILi64EEENSA_ILi32EEEEEENS_6half_tENS5_IJlSB_lEEESJ_SK_NS4_8TiledMMAINS4_8MMA_AtomIJNS4_4SM904GMMA25MMA_64x64x16_F32F16F16_SSILNSO_5MajorE0ELSQ_0ELNSO_7ScaleInE1ELSR_1EEEEEENS4_6LayoutINS5_IJNSA_ILi2EEESB_SB_EEENS5_IJSB_NSA_ILi0EEESX_EEEEENS5_IJNS4_10UnderscoreES10_S10_EEEEENS4_13SM90_TMA_LOADENS4_14ComposedLayoutINS4_7SwizzleILi2ELi4ELi3EEENS4_18smem_ptr_flag_bitsILi16EEENSU_INS5_IJNSA_ILi8EEESH_EEENS5_IJSH_SB_EEEEEEEvNS4_8identityES13_S1D_vS1E_EENS_8epilogue10collective6detail29Sm90TmaWarpSpecializedAdapterINS1H_15DefaultEpilogueISJ_SK_SK_NS1G_6thread17LinearCombinationISJ_Li1EffLNS1L_9ScaleType4KindE0ELNS_15FloatRoundStyleE2ESJ_EENS1_15EpilogueDefaultEEEEEvvEEEEvNT_6ParamsE:
[----:B------:R-:W0:Y:S01]  /*0000*/  LDC R1, c[0x0][0x28] ;  /* 0x00000a00ff017b82 */ /* 0x000e220000000800 */
[----:B------:R-:W1:Y:S01]  /*0010*/  S2R R18, SR_TID.X ;  /* 0x0000000000127919 */ /* 0x000e620000002100 */
[----:B------:R-:W-:Y:S01]  /*0020*/  ELECT P0, URZ, PT ;  /* 0x00000000003f782f */ /* 0x000fe20003800000 */
[----:B------:R-:W-:Y:S01]  /*0030*/  BSSY B0, `(.L_x_0) ;  /* 0x000000f000007945 */ /* 0x000fe20003800000 */
[--C-:B-1----:R-:W-:Y:S02]  /*0040*/  SHF.R.U32.HI R0, RZ, 0x5, R18.reuse ;  /* 0x00000005ff007819 */ /* 0x102fe40000011612 */
[----:B------:R-:W-:-:S03]  /*0050*/  SHF.R.U32.HI R22, RZ, 0x7, R18 ;  /* 0x00000007ff167819 */ /* 0x000fc60000011612 */
[----:B------:R-:W1:Y:S04]  /*0060*/  SHFL.IDX PT, R5, R0, RZ, 0x1f ;  /* 0x00001fff00057589 */ /* 0x000e6800000e0000 */
[----:B------:R2:W3:Y:S01]  /*0070*/  SHFL.IDX PT, R8, R22, RZ, 0x1f ;  /* 0x00001fff16087589 */ /* 0x0004e200000e0000 */
[----:B-1----:R-:W-:-:S13]  /*0080*/  ISETP.NE.OR P0, PT, R5, RZ, !P0 ;  /* 0x000000ff0500720c */ /* 0x002fda0004705670 */
[----:B0-23--:R-:W-:Y:S05]  /*0090*/  @P0 BRA `(.L_x_1) ;  /* 0x0000000000200947 */ /* 0x00dfea0003800000 */
[----:B------:R-:W-:Y:S02]  /*00a0*/  ULDC.64 UR4, c[0x0][0x198] ;  /* 0x0000660000047ab9 */ /* 0x000fe40000000a00 */
[----:B------:R-:W-:Y:S02]  /*00b0*/  UIADD3 UR6, UP0, UR4, 0xf0, URZ ;  /* 0x000000f004067890 */ /* 0x000fe4000ff1e03f */
[----:B------:R-:W-:Y:S02]  /*00c0*/  UIADD3 UR4, UP1, UR4, 0x1f0, URZ ;  /* 0x000001f004047890 */ /* 0x000fe4000ff3e03f */
[----:B------:R-:W-:Y:S02]  /*00d0*/  UIADD3.X UR7, URZ, UR5, URZ, UP0, !UPT ;  /* 0x000000053f077290 */ /* 0x000fe400087fe43f */
[----:B------:R-:W-:-:S07]  /*00e0*/  UIADD3.X UR5, URZ, UR5, URZ, UP1, !UPT ;  /* 0x000000053f057290 */ /* 0x000fce0008ffe43f */
[----:B------:R0:W-:Y:S02]  /*00f0*/  UTMACCTL.PF [UR6] ;  /* 0x00000000060079b9 */ /* 0x0001e40008040000 */
[----:B------:R0:W-:Y:S02]  /*0100*/  UTMACCTL.PF [UR4] ;  /* 0x00000000040079b9 */ /* 0x0001e40008040000 */
[----:B0-----:R-:W-:Y:S01]  /*0110*/  NOP ;  /* 0x0000000000007918 */ /* 0x001fe20000000000 */
.L_x_1:
[----:B------:R-:W-:Y:S05]  /*0120*/  BSYNC B0 ;  /* 0x0000000000007941 */ /* 0x000fea0003800000 */
.L_x_0:
[----:B------:R-:W0:Y:S02]  /*0130*/  SHFL.IDX PT, R2, R0, RZ, 0x1f ;  /* 0x00001fff00027589 */ /* 0x000e2400000e0000 */
[----:B0-----:R-:W-:-:S13]  /*0140*/  ISETP.NE.AND P0, PT, R2, RZ, PT ;  /* 0x000000ff0200720c */ /* 0x001fda0003f05270 */
[----:B------:R-:W-:Y:S05]  /*0150*/  @P0 BRA `(.L_x_2) ;  /* 0x0000000000840947 */ /* 0x000fea0003800000 */
[----:B------:R-:W-:Y:S01]  /*0160*/  ELECT P0, URZ, PT ;  /* 0x00000000003f782f */ /* 0x000fe20003800000 */
[----:B------:R-:W-:-:S12]  /*0170*/  BSSY B0, `(.L_x_2) ;  /* 0x000001f000007945 */ /* 0x000fd80003800000 */
[----:B------:R-:W-:Y:S05]  /*0180*/  @!P0 BRA `(.L_x_3) ;  /* 0x0000000000748947 */ /* 0x000fea0003800000 */
[----:B------:R-:W0:Y:S01]  /*0190*/  S2UR UR8, SR_CgaCtaId ;  /* 0x00000000000879c3 */ /* 0x000e220000008800 */
[----:B------:R-:W-:Y:S01]  /*01a0*/  UMOV UR4, 0x400 ;  /* 0x0000040000047882 */ /* 0x000fe20000000000 */
[----:B------:R-:W-:Y:S01]  /*01b0*/  UMOV UR5, 0x1 ;  /* 0x0000000100057882 */ /* 0x000fe20000000000 */
[----:B------:R-:W-:Y:S02]  /*01c0*/  UMOV UR6, 0x100 ;  /* 0x0000010000067882 */ /* 0x000fe40000000000 */
[----:B------:R-:W-:-:S04]  /*01d0*/  UIADD3 UR6, -UR6, 0x100000, URZ ;  /* 0x0010000006067890 */ /* 0x000fc8000fffe13f */
[----:B------:R-:W-:Y:S02]  /*01e0*/  USHF.L.U32 UR7, UR6, 0xb, URZ ;  /* 0x0000000b06077899 */ /* 0x000fe4000800063f */
[----:B------:R-:W-:Y:S02]  /*01f0*/  USHF.L.U32 UR6, UR6, 0x1, URZ ;  /* 0x0000000106067899 */ /* 0x000fe4000800063f */
[----:B0-----:R-:W-:Y:S02]  /*0200*/  ULEA UR8, UR8, UR4, 0x18 ;  /* 0x0000000408087291 */ /* 0x001fe4000f8ec03f */
[----:B------:R-:W-:-:S04]  /*0210*/  UIADD3 UR4, -UR5, 0x100000, URZ ;  /* 0x0010000005047890 */ /* 0x000fc8000fffe13f */
[----:B------:R-:W-:Y:S02]  /*0220*/  USHF.L.U32 UR5, UR4, 0xb, URZ ;  /* 0x0000000b04057899 */ /* 0x000fe4000800063f */
[----:B------:R-:W-:Y:S01]  /*0230*/  USHF.L.U32 UR4, UR4, 0x1, URZ ;  /* 0x0000000104047899 */ /* 0x000fe2000800063f */
[----:B------:R-:W0:Y:S11]  /*0240*/  FENCE.VIEW.ASYNC.S ;  /* 0x00000000000073c6 */ /* 0x000e360000000000 */
[----:B0-----:R0:W1:Y:S01]  /*0250*/  SYNCS.EXCH.64 URZ, [UR8], UR4 ;  /* 0x00000004083f75b2 */ /* 0x0010620008000100 */
[----:B------:R0:W2:Y:S01]  /*0260*/  SYNCS.EXCH.64 URZ, [UR8+0x40], UR6 ;  /* 0x00004006083f75b2 */ /* 0x0000a20008000100 */
[----:B------:R0:W3:Y:S01]  /*0270*/  SYNCS.EXCH.64 URZ, [UR8+0x8], UR4 ;  /* 0x00000804083f75b2 */ /* 0x0000e20008000100 */
[----:B------:R0:W4:Y:S01]  /*0280*/  SYNCS.EXCH.64 URZ, [UR8+0x48], UR6 ;  /* 0x00004806083f75b2 */ /* 0x0001220008000100 */
[----:B------:R0:W0:Y:S01]  /*0290*/  SYNCS.EXCH.64 URZ, [UR8+0x10], UR4 ;  /* 0x00001004083f75b2 */ /* 0x0000220008000100 */
        /* <DEDUP_REMOVED lines=11> */
[----:B------:R-:W-:Y:S01]  /*0350*/  NOP ;  /* 0x0000000000007918 */ /* 0x000fe20000000000 */
.L_x_3:
[----:B0-----:R-:W-:Y:S05]  /*0360*/  BSYNC B0 ;  /* 0x0000000000007941 */ /* 0x001fea0003800000 */
.L_x_2:
[----:B------:R-:W0:Y:S01]  /*0370*/  SHFL.IDX PT, R0, R0, RZ, 0x1f ;  /* 0x00001fff00007589 */ /* 0x000e2200000e0000 */
[----:B------:R-:W-:Y:S01]  /*0380*/  ELECT P0, URZ, PT ;  /* 0x00000000003f782f */ /* 0x000fe20003800000 */
[----:B------:R-:W5:Y:S01]  /*0390*/  LDC R2, c[0x0][0x65c] ;  /* 0x00019700ff027b82 */ /* 0x000f620000000800 */
[----:B------:R-:W-:Y:S01]  /*03a0*/  SHF.R.S32.HI R6, RZ, 0x1f, R5 ;  /* 0x0000001fff067819 */ /* 0x000fe20000011405 */
[----:B------:R-:W1:Y:S01]  /*03b0*/  S2R R3, SR_CTAID.Y ;  /* 0x0000000000037919 */ /* 0x000e620000002600 */
[----:B------:R-:W-:Y:S01]  /*03c0*/  UMOV UR4, 0x20 ;  /* 0x0000002000047882 */ /* 0x000fe20000000000 */
[----:B------:R-:W-:Y:S01]  /*03d0*/  ISETP.NE.AND P2, PT, R8, RZ, PT ;  /* 0x000000ff0800720c */ /* 0x000fe20003f45270 */
[----:B------:R-:W-:Y:S01]  /*03e0*/  NOP ;  /* 0x0000000000007918 */ /* 0x000fe20000000000 */
[----:B------:R-:W2:Y:S01]  /*03f0*/  S2R R4, SR_CTAID.X ;  /* 0x0000000000047919 */ /* 0x000ea20000002500 */
[----:B------:R-:W-:Y:S01]  /*0400*/  LEA.HI R6, R6, R5, RZ, 0x2 ;  /* 0x0000000506067211 */ /* 0x000fe200078f10ff */
[----:B------:R-:W-:Y:S01]  /*0410*/  NOP ;  /* 0x0000000000007918 */ /* 0x000fe20000000000 */
[----:B0-----:R-:W-:-:S02]  /*0420*/  ISETP.NE.OR P0, PT, R0, RZ, !P0 ;  /* 0x000000ff0000720c */ /* 0x001fc40004705670 */
[----:B-----5:R-:W-:-:S04]  /*0430*/  ISETP.NE.AND P3, PT, R2, 0x1, PT ;  /* 0x000000010200780c */ /* 0x020fc80003f65270 */
[----:B------:R-:W-:Y:S02]  /*0440*/  P2R R0, PR, RZ, 0x8 ;  /* 0x00000008ff007803 */ /* 0x000fe40000000000 */
[----:B------:R-:W-:-:S05]  /*0450*/  LOP3.LUT R0, R6, 0xfffffffc, RZ, 0xc0, !PT ;  /* 0xfffffffc06007812 */ /* 0x000fca00078ec0ff */
[----:B------:R-:W-:Y:S01]  /*0460*/  VOTEU.ALL UP0, P0 ;  /* 0x00000000003f7886 */ /* 0x000fe20000000000 */
[----:B------:R-:W-:Y:S01]  /*0470*/  IMAD.IADD R0, R5, 0x1, -R0 ;  /* 0x0000000105007824 */ /* 0x000fe200078e0a00 */
[----:B------:R-:W2:Y:S01]  /*0480*/  @P3 LDC R17, c[0x0][0x10] ;  /* 0x00000400ff113b82 */ /* 0x000ea20000000800 */
[----:B------:R-:W-:Y:S01]  /*0490*/  VOTEU.ALL UP1, P0 ;  /* 0x00000000003f7886 */ /* 0x000fe20000020000 */
[----:B-1----:R-:W-:Y:S01]  /*04a0*/  @P3 IMAD.MOV.U32 R6, RZ, RZ, R3 ;  /* 0x000000ffff063224 */ /* 0x002fe200078e0003 */
[----:B------:R-:W-:Y:S01]  /*04b0*/  @!UP0 UMOV UR6, 0x400 ;  /* 0x0000040000068882 */ /* 0x000fe20000000000 */
[----:B------:R-:W-:-:S04]  /*04c0*/  @!UP0 UIADD3 UR4, -UR4, 0x100000, URZ ;  /* 0x0010000004048890 */ /* 0x000fc8000fffe13f */
[----:B------:R-:W-:Y:S02]  /*04d0*/  @!UP0 USHF.L.U32 UR5, UR4, 0xb, URZ ;  /* 0x0000000b04058899 */ /* 0x000fe4000800063f */
[----:B------:R-:W-:Y:S01]  /*04e0*/  @!UP0 USHF.L.U32 UR4, UR4, 0x1, URZ ;  /* 0x0000000104048899 */ /* 0x000fe2000800063f */
[----:B------:R-:W-:Y:S02]  /*04f0*/  @P3 IMAD.MOV.U32 R7, RZ, RZ, RZ ;  /* 0x000000ffff073224 */ /* 0x000fe400078e00ff */
[----:B------:R-:W-:Y:S01]  /*0500*/  IMAD.MOV.U32 R5, RZ, RZ, RZ ;  /* 0x000000ffff057224 */ /* 0x000fe200078e00ff */
[----:B------:R-:W0:Y:S01]  /*0510*/  @!UP0 S2UR UR7, SR_CgaCtaId ;  /* 0x00000000000789c3 */ /* 0x000e220000008800 */
[----:B------:R-:W-:-:S07]  /*0520*/  @P3 IMAD.MOV.U32 R11, RZ, RZ, RZ ;  /* 0x000000ffff0b3224 */ /* 0x000fce00078e00ff */
[----:B------:R-:W1:Y:S01]  /*0530*/  @!P3 LDC R9, c[0x0][0xc] ;  /* 0x00000300ff09bb82 */ /* 0x000e620000000800 */
[----:B--2---:R-:W-:-:S04]  /*0540*/  @P3 IMAD.WIDE.U32 R16, R4, R17, R6 ;  /* 0x0000001104103225 */ /* 0x004fc800078e0006 */
[----:B------:R-:W-:Y:S01]  /*0550*/  @P3 IMAD.IADD R17, R17, 0x1, R11 ;  /* 0x0000000111113824 */ /* 0x000fe200078e020b */
[----:B0-----:R-:W-:Y:S01]  /*0560*/  @!UP0 ULEA UR6, UR7, UR6, 0x18 ;  /* 0x0000000607068291 */ /* 0x001fe2000f8ec03f */
[----:B------:R-:W-:Y:S01]  /*0570*/  VOTEU.ALL UP0, P0 ;  /* 0x00000000003f7886 */ /* 0x000fe20000000000 */
[----:B------:R-:W-:-:S04]  /*0580*/  ISETP.NE.AND P0, PT, R0, 0x3, PT ;  /* 0x000000030000780c */ /* 0x000fc80003f05270 */
[----:B------:R-:W-:Y:S01]  /*0590*/  ISETP.EQ.OR P0, PT, R0, RZ, !P0 ;  /* 0x000000ff0000720c */ /* 0x000fe20004702670 */
[----:B-1----:R-:W-:-:S03]  /*05a0*/  @!P3 IMAD.WIDE.U32 R6, R9, R3, R4 ;  /* 0x000000030906b225 */ /* 0x002fc600078e0004 */
[C---:B------:R-:W-:Y:S01]  /*05b0*/  ISETP.EQ.AND P0, PT, R8.reuse, RZ, P0 ;  /* 0x000000ff0800720c */ /* 0x040fe20000702270 */
[----:B------:R-:W-:Y:S01]  /*05c0*/  VIADD R8, R8, 0xffffffff ;  /* 0xffffffff08087836 */ /* 0x000fe20000000000 */
[----:B------:R-:W0:Y:S02]  /*05d0*/  FENCE.VIEW.ASYNC.S ;  /* 0x00000000000073c6 */ /* 0x000e240000000000 */
[----:B0-----:R0:W3:Y:S01]  /*05e0*/  @!UP0 SYNCS.EXCH.64 URZ, [UR6+0x90], UR4 ;  /* 0x00009004063f85b2 */ /* 0x0010e20008000100 */
[----:B------:R-:W-:Y:S01]  /*05f0*/  @!P3 IMAD.MOV.U32 R16, RZ, RZ, R6 ;  /* 0x000000ffff10b224 */ /* 0x000fe200078e0006 */
[----:B------:R-:W-:Y:S01]  /*0600*/  SEL R19, RZ, 0x1, !P0 ;  /* 0x00000001ff137807 */ /* 0x000fe20004000000 */
[----:B------:R-:W-:Y:S01]  /*0610*/  @!P3 IMAD.MOV.U32 R17, RZ, RZ, R7 ;  /* 0x000000ffff11b224 */ /* 0x000fe200078e0007 */
[----:B------:R-:W-:-:S04]  /*0620*/  ISETP.GE.U32.AND P1, PT, R8, 0x2, PT ;  /* 0x000000020800780c */ /* 0x000fc80003f26070 */
[----:B------:R-:W-:Y:S01]  /*0630*/  SEL R19, R19, 0x2, P1 ;  /* 0x0000000213137807 */ /* 0x000fe20000800000 */
[----:B------:R0:W3:Y:S01]  /*0640*/  @!UP1 SYNCS.EXCH.64 URZ, [UR6+0x98], UR4 ;  /* 0x00009804063f95b2 */ /* 0x0000e20008000100 */
[----:B------:R-:W-:Y:S01]  /*0650*/  NOP ;  /* 0x0000000000007918 */ /* 0x000fe20000000000 */
[----:B---34-:R-:W-:Y:S06]  /*0660*/  BAR.SYNC.DEFER_BLOCKING 0x0 ;  /* 0x0000000000007b1d */ /* 0x018fec0000010000 */
[----:B------:R-:W-:Y:S05]  /*0670*/  @!P2 BRA `(.L_x_4) ;  /* 0x0000009000c8a947 */ /* 0x000fea0003800000 */
[----:B------:R-:W-:-:S13]  /*0680*/  ISETP.GT.U32.AND P0, PT, R8, 0x1, PT ;  /* 0x000000010800780c */ /* 0x000fda0003f04070 */
[----:B0-----:R-:W-:Y:S05]  /*0690*/  @P0 EXIT ;  /* 0x000000000000094d */ /* 0x001fea0003800000 */
[----:B------:R-:W-:Y:S01]  /*06a0*/  ULDC.64 UR4, c[0x0][0x650] ;  /* 0x0001940000047ab9 */ /* 0x000fe20000000a00 */
[----:B------:R-:W-:Y:S01]  /*06b0*/  PRMT R0, RZ, 0x7610, R0 ;  /* 0x00007610ff007816 */ /* 0x000fe20000000000 */
[----:B------:R-:W-:Y:S01]  /*06c0*/  IMAD.MOV.U32 R122, RZ, RZ, -0x1 ;  /* 0xffffffffff7a7424 */ /* 0x000fe200078e00ff */
[----:B------:R-:W-:Y:S01]  /*06d0*/  ISETP.GE.U32.AND P0, PT, R16, UR4, PT ;  /* 0x0000000410007c0c */ /* 0x000fe2000bf06070 */
[----:B------:R-:W-:Y:S02]  /*06e0*/  IMAD.MOV.U32 R123, RZ, RZ, -0x1 ;  /* 0xffffffffff7b7424 */ /* 0x000fe400078e00ff */
[----:B------:R-:W-:Y:S01]  /*06f0*/  IMAD.MOV.U32 R23, RZ, RZ, -0x1 ;  /* 0xffffffffff177424 */ /* 0x000fe200078e00ff */
[----:B------:R-:W-:-:S13]  /*0700*/  ISETP.GE.U32.AND.EX P0, PT, R17, UR5, PT, P0 ;  /* 0x0000000511007c0c */ /* 0x000fda000bf06100 */
[----:B------:R-:W-:Y:S05]  /*0710*/  @P0 BRA `(.L_x_5) ;  /* 0x0000000400540947 */ /* 0x000fea0003800000 */
[----:B------:R-:W0:Y:S01]  /*0720*/  LDC.64 R14, c[0x0][0x628] ;  /* 0x00018a00ff0e7b82 */ /* 0x000e220000000a00 */
[----:B------:R-:W-:Y:S02]  /*0730*/  IMAD.MOV.U32 R6, RZ, RZ, R16 ;  /* 0x000000ffff067224 */ /* 0x000fe400078e0010 */
[----:B------:R-:W-:-:S05]  /*0740*/  IMAD.MOV.U32 R7, RZ, RZ, R17 ;  /* 0x000000ffff077224 */ /* 0x000fca00078e0011 */
[----:B------:R-:W1:Y:S08]  /*0750*/  LDC R0, c[0x0][0x630] ;  /* 0x00018c00ff007b82 */ /* 0x000e700000000800 */
[----:B------:R-:W2:Y:S01]  /*0760*/  LDC.64 R20, c[0x0][0x620] ;  /* 0x00018800ff147b82 */ /* 0x000ea20000000a00 */
[----:B0-----:R-:W-:-:S04]  /*0770*/  ISETP.NE.U32.AND P0, PT, R14, RZ, PT ;  /* 0x000000ff0e00720c */ /* 0x001fc80003f05070 */
[----:B------:R-:W-:-:S13]  /*0780*/  ISETP.NE.AND.EX P0, PT, R15, RZ, PT, P0 ;  /* 0x000000ff0f00720c */ /* 0x000fda0003f05300 */
[----:B-12---:R-:W-:Y:S05]  /*0790*/  @!P0 BRA `(.L_x_6) ;  /* 0x0000000000288947 */ /* 0x006fea0003800000 */
[----:B------:R-:W0:Y:S02]  /*07a0*/  LDC R11, c[0x0][0x634] ;  /* 0x00018d00ff0b7b82 */ /* 0x000e240000000800 */
[----:B0-----:R-:W-:-:S05]  /*07b0*/  IADD3 R11, P0, R16, R11, RZ ;  /* 0x0000000b100b7210 */ /* 0x001fca0007f1e0ff */
[----:B------:R-:W-:-:S04]  /*07c0*/  IMAD.X R13, RZ, RZ, R17, P0 ;  /* 0x000000ffff0d7224 */ /* 0x000fc800000e0611 */
[----:B------:R-:W-:-:S04]  /*07d0*/  IMAD.WIDE.U32 R6, R13, R14, RZ ;  /* 0x0000000e0d067225 */ /* 0x000fc800078e00ff */
[----:B------:R-:W-:-:S04]  /*07e0*/  IMAD.WIDE.U32 R8, P0, R11, R15, R6 ;  /* 0x0000000f0b087225 */ /* 0x000fc80007800006 */
[----:B------:R-:W-:-:S04]  /*07f0*/  IMAD.WIDE.U32 R6, R11, R14, RZ ;  /* 0x0000000e0b067225 */ /* 0x000fc800078e00ff */
[----:B------:R-:W-:Y:S01]  /*0800*/  IMAD.X R11, RZ, RZ, RZ, P0 ;  /* 0x000000ffff0b7224 */ /* 0x000fe200000e06ff */
[----:B------:R-:W-:Y:S01]  /*0810*/  IADD3 RZ, P0, R7, R8, RZ ;  /* 0x0000000807ff7210 */ /* 0x000fe20007f1e0ff */
[----:B------:R-:W-:-:S04]  /*0820*/  IMAD.MOV.U32 R10, RZ, RZ, R9 ;  /* 0x000000ffff0a7224 */ /* 0x000fc800078e0009 */
[----:B------:R-:W-:-:S08]  /*0830*/  IMAD.WIDE.U32.X R6, R13, R15, R10, P0 ;  /* 0x0000000f0d067225 */ /* 0x000fd000000e040a */
.L_x_6:
[-CC-:B------:R-:W-:Y:S01]  /*0840*/  SHF.R.U64 R23, R6, R0.reuse, R7.reuse ;  /* 0x0000000006177219 */ /* 0x180fe20000001207 */
[----:B------:R-:W0:Y:S01]  /*0850*/  LDC R10, c[0x0][0x618] ;  /* 0x00018600ff0a7b82 */ /* 0x000e220000000800 */
[----:B------:R-:W-:Y:S01]  /*0860*/  SHF.R.U32.HI R5, RZ, R0, R7 ;  /* 0x00000000ff057219 */ /* 0x000fe20000011607 */
[----:B------:R-:W-:Y:S01]  /*0870*/  ULDC UR4, c[0x0][0x150] ;  /* 0x0000540000047ab9 */ /* 0x000fe20000000800 */
[----:B------:R-:W-:Y:S02]  /*0880*/  IADD3 R9, P0, RZ, -R23, RZ ;  /* 0x80000017ff097210 */ /* 0x000fe40007f1e0ff */
[----:B------:R-:W-:-:S03]  /*0890*/  I2FP.F32.U32 R0, R4 ;  /* 0x0000000400007245 */ /* 0x000fc60000201000 */
[----:B------:R-:W1:Y:S01]  /*08a0*/  LDC.64 R28, c[0x0][0x640] ;  /* 0x00019000ff1c7b82 */ /* 0x000e620000000a00 */
[----:B------:R-:W-:Y:S02]  /*08b0*/  IMAD.X R11, RZ, RZ, ~R5, P0 ;  /* 0x000000ffff0b7224 */ /* 0x000fe400000e0e05 */
[----:B------:R-:W-:Y:S01]  /*08c0*/  FMUL R0, R0, UR4 ;  /* 0x0000000400007c20 */ /* 0x000fe20008400000 */
[----:B------:R-:W-:Y:S01]  /*08d0*/  IMAD.WIDE.U32 R6, R9, R20, R16 ;  /* 0x0000001409067225 */ /* 0x000fe200078e0010 */
[----:B------:R-:W-:-:S03]  /*08e0*/  ULDC UR4, c[0x0][0x154] ;  /* 0x0000550000047ab9 */ /* 0x000fc60000000800 */
[----:B------:R-:W-:Y:S01]  /*08f0*/  IMAD R8, R11, R20, RZ ;  /* 0x000000140b087224 */ /* 0x000fe200078e02ff */
[----:B------:R-:W2:Y:S01]  /*0900*/  LDC R5, c[0x0][0x144] ;  /* 0x00005100ff057b82 */ /* 0x000ea20000000800 */
[----:B------:R-:W3:Y:S02]  /*0910*/  F2I.U32.TRUNC.NTZ R0, R0 ;  /* 0x0000000000007305 */ /* 0x000ee4000020f000 */
[----:B------:R-:W-:-:S04]  /*0920*/  IMAD R9, R9, R21, R8 ;  /* 0x0000001509097224 */ /* 0x000fc800078e0208 */
[----:B------:R-:W-:Y:S01]  /*0930*/  IMAD.IADD R7, R7, 0x1, R9 ;  /* 0x0000000107077824 */ /* 0x000fe200078e0209 */
[----:B------:R-:W4:Y:S01]  /*0940*/  LDC R12, c[0x0][0x608] ;  /* 0x00018200ff0c7b82 */ /* 0x000f220000000800 */
[----:B------:R-:W-:-:S03]  /*0950*/  IMAD.MOV.U32 R9, RZ, RZ, -0x1 ;  /* 0xffffffffff097424 */ /* 0x000fc600078e00ff */
[-CC-:B0-----:R-:W-:Y:S02]  /*0960*/  SHF.R.U64 R20, R6, R10.reuse, R7.reuse ;  /* 0x0000000a06147219 */ /* 0x181fe40000001207 */
[----:B------:R-:W-:Y:S02]  /*0970*/  I2FP.F32.U32 R6, R3 ;  /* 0x0000000300067245 */ /* 0x000fe40000201000 */
[----:B------:R-:W0:Y:S01]  /*0980*/  LDC R26, c[0x0][0x658] ;  /* 0x00019600ff1a7b82 */ /* 0x000e220000000800 */
[----:B-1----:R-:W-:Y:S01]  /*0990*/  ISETP.NE.U32.AND P0, PT, R28, RZ, PT ;  /* 0x000000ff1c00720c */ /* 0x002fe20003f05070 */
[----:B---3--:R-:W-:Y:S01]  /*09a0*/  IMAD.MOV R8, RZ, RZ, -R0 ;  /* 0x000000ffff087224 */ /* 0x008fe200078e0a00 */
[----:B------:R-:W-:Y:S01]  /*09b0*/  SHF.R.U32.HI R7, RZ, R10, R7 ;  /* 0x0000000aff077219 */ /* 0x000fe20000011607 */
[----:B------:R-:W-:Y:S01]  /*09c0*/  FMUL R6, R6, UR4 ;  /* 0x0000000406067c20 */ /* 0x000fe20008400000 */
[----:B------:R-:W-:-:S03]  /*09d0*/  ISETP.NE.AND.EX P0, PT, R29, RZ, PT, P0 ;  /* 0x000000ff1d00720c */ /* 0x000fc60003f05300 */
[----:B------:R-:W1:Y:S01]  /*09e0*/  LDC R14, c[0x0][0x148] ;  /* 0x00005200ff0e7b82 */ /* 0x000e620000000800 */
[----:B--2---:R-:W-:-:S07]  /*09f0*/  IMAD R0, R5, R8, R4 ;  /* 0x0000000805007224 */ /* 0x004fce00078e0204 */
[----:B------:R-:W2:Y:S01]  /*0a00*/  LDC R24, c[0x0][0x600] ;  /* 0x00018000ff187b82 */ /* 0x000ea20000000800 */
[-CC-:B----4-:R-:W-:Y:S02]  /*0a10*/  SHF.R.U64 R30, R20, R12.reuse, R7.reuse ;  /* 0x0000000c141e7219 */ /* 0x190fe40000001207 */
[----:B------:R-:W-:Y:S01]  /*0a20*/  SHF.R.U32.HI R5, RZ, R12, R7 ;  /* 0x0000000cff057219 */ /* 0x000fe20000011607 */
[----:B------:R-:W-:Y:S01]  /*0a30*/  IMAD.MOV.U32 R7, RZ, RZ, 0x1 ;  /* 0x00000001ff077424 */ /* 0x000fe200078e00ff */
[----:B------:R3:W4:Y:S03]  /*0a40*/  F2I.U32.TRUNC.NTZ R12, R6 ;  /* 0x00000006000c7305 */ /* 0x000726000020f000 */
[----:B------:R-:W1:Y:S01]  /*0a50*/  LDC R15, c[0x0][0x648] ;  /* 0x00019200ff0f7b82 */ /* 0x000e620000000800 */
[-C--:B0-----:R-:W-:Y:S02]  /*0a60*/  SHF.L.U32 R4, R9, R26.reuse, RZ ;  /* 0x0000001a09047219 */ /* 0x081fe400000006ff */
[----:B------:R-:W-:-:S02]  /*0a70*/  SHF.R.U64 R32, R30, R26, R5 ;  /* 0x0000001a1e207219 */ /* 0x000fc40000001205 */
[----:B------:R-:W-:Y:S02]  /*0a80*/  LOP3.LUT R11, RZ, R4, RZ, 0x33, !PT ;  /* 0x00000004ff0b7212 */ /* 0x000fe400078e33ff */
[-C--:B------:R-:W-:Y:S01]  /*0a90*/  SHF.R.U32.HI R5, RZ, R26.reuse, R5 ;  /* 0x0000001aff057219 */ /* 0x080fe20000011605 */
[----:B------:R-:W0:Y:S01]  /*0aa0*/  LDC R21, c[0x0][0x638] ;  /* 0x00018e00ff157b82 */ /* 0x000e220000000800 */
[----:B------:R-:W-:Y:S01]  /*0ab0*/  SHF.L.U32 R10, R7, R26, RZ ;  /* 0x0000001a070a7219 */ /* 0x000fe200000006ff */
[----:B------:R-:W-:-:S06]  /*0ac0*/  IMAD.MOV.U32 R4, RZ, RZ, R32 ;  /* 0x000000ffff047224 */ /* 0x000fcc00078e0020 */
[----:B------:R-:W0:Y:S01]  /*0ad0*/  LDC R122, c[0x0][0x610] ;  /* 0x00018400ff7a7b82 */ /* 0x000e220000000800 */
[----:B---34-:R-:W-:Y:S05]  /*0ae0*/  @!P0 BRA `(.L_x_7) ;  /* 0x0000000000288947 */ /* 0x018fea0003800000 */
[----:B------:R-:W3:Y:S02]  /*0af0*/  LDC R9, c[0x0][0x64c] ;  /* 0x00019300ff097b82 */ /* 0x000ee40000000800 */
[----:B---3--:R-:W-:-:S05]  /*0b00*/  IADD3 R9, P0, R32, R9, RZ ;  /* 0x0000000920097210 */ /* 0x008fca0007f1e0ff */
        /* <DEDUP_REMOVED lines=8> */
.L_x_7:
[----:B-1----:R-:W-:Y:S01]  /*0b90*/  SHF.R.U64 R4, R4, R15, R5 ;  /* 0x0000000f04047219 */ /* 0x002fe20000001205 */
[----:B--2---:R-:W-:Y:S01]  /*0ba0*/  VIADD R5, R24, 0xffffffff ;  /* 0xffffffff18057836 */ /* 0x004fe20000000000 */
[----:B------:R-:W-:Y:S01]  /*0bb0*/  LOP3.LUT R11, R30, R11, RZ, 0xc0, !PT ;  /* 0x0000000b1e0b7212 */ /* 0x000fe200078ec0ff */
[----:B------:R-:W-:Y:S02]  /*0bc0*/  IMAD.MOV R12, RZ, RZ, -R12 ;  /* 0x000000ffff0c7224 */ /* 0x000fe400078e0a0c */
[----:B------:R-:W-:Y:S01]  /*0bd0*/  IMAD.MOV R6, RZ, RZ, -R4 ;  /* 0x000000ffff067224 */ /* 0x000fe200078e0a04 */
[----:B------:R-:W-:Y:S01]  /*0be0*/  LOP3.LUT R5, R20, R5, RZ, 0xc0, !PT ;  /* 0x0000000514057212 */ /* 0x000fe200078ec0ff */
[----:B------:R-:W-:Y:S02]  /*0bf0*/  @P3 IMAD R0, R14, R12, R3 ;  /* 0x0000000c0e003224 */ /* 0x000fe400078e0203 */
[----:B------:R-:W-:Y:S02]  /*0c00*/  IMAD R11, R10, R4, R11 ;  /* 0x000000040a0b7224 */ /* 0x000fe400078e020b */
[----:B0-----:R-:W-:-:S02]  /*0c10*/  IMAD R3, R6, R21, R32 ;  /* 0x0000001506037224 */ /* 0x001fc400078e0220 */
[----:B------:R-:W-:Y:S02]  /*0c20*/  IMAD R122, R11, R122, R0 ;  /* 0x0000007a0b7a7224 */ /* 0x000fe400078e0200 */
[----:B------:R-:W-:Y:S02]  /*0c30*/  IMAD R3, R3, R24, R5 ;  /* 0x0000001803037224 */ /* 0x000fe400078e0205 */
[----:B------:R-:W-:-:S03]  /*0c40*/  IMAD.MOV.U32 R0, RZ, RZ, 0x1 ;  /* 0x00000001ff007424 */ /* 0x000fc600078e00ff */
[----:B------:R-:W-:Y:S02]  /*0c50*/  SEL R123, R3, R122, !P3 ;  /* 0x0000007a037b7207 */ /* 0x000fe40005800000 */
[----:B------:R-:W-:-:S07]  /*0c60*/  SEL R122, R122, R3, !P3 ;  /* 0x000000037a7a7207 */ /* 0x000fce0005800000 */
.L_x_5:
[----:B------:R-:W-:-:S08]  /*0c70*/  NOP ;  /* 0x0000000000007918 */ /* 0x000fd00000000000 */
[----:B------:R-:W0:Y:S02]  /*0c80*/  USETMAXREG.TRY_ALLOC.CTAPOOL UP0, 0xe8 ;  /* 0x000000e8000079c8 */ /* 0x000e240008000600 */
[----:B0-----:R-:W-:-:S13]  /*0c90*/  PLOP3.LUT P0, PT, PT, PT, UP0, 0x80, 0x0 ;  /* 0x000000000000781c */ /* 0x001fda0003f0f008 */
[----:B------:R-:W-:Y:S05]  /*0ca0*/  @!P0 BRA `(.L_x_5) ;  /* 0xfffffffc00f08947 */ /* 0x000fea000383ffff */
[----:B------:R-:W-:Y:S01]  /*0cb0*/  ULDC.64 UR4, c[0x0][0x598] ;  /* 0x0001660000047ab9 */ /* 0x000fe20000000a00 */
[----:B------:R-:W-:Y:S01]  /*0cc0*/  ULDC.64 UR36, c[0x0][0x208] ;  /* 0x0000820000247ab9 */ /* 0x000fe20000000a00 */
[----:B------:R-:W-:-:S04]  /*0cd0*/  ISETP.NE.U32.AND P0, PT, RZ, UR4, PT ;  /* 0x00000004ff007c0c */ /* 0x000fc8000bf05070 */
[----:B------:R-:W-:-:S13]  /*0ce0*/  ISETP.NE.AND.EX P0, PT, RZ, UR5, PT, P0 ;  /* 0x00000005ff007c0c */ /* 0x000fda000bf05300 */
[----:B------:R-:W-:Y:S05]  /*0cf0*/  @!P0 BRA `(.L_x_8) ;  /* 0x00000000001c8947 */ /* 0x000fea0003800000 */
[----:B------:R-:W0:Y:S02]  /*0d00*/  LDC.64 R4, c[0x0][0x598] ;  /* 0x00016600ff047b82 */ /* 0x000e240000000a00 */
[----:B0-----:R-:W2:Y:S02]  /*0d10*/  LDG.E.64 R4, desc[UR36][R4.64] ;  /* 0x0000002404047981 */ /* 0x001ea4000c1e1b00 */
[----:B--2---:R-:W-:-:S04]  /*0d20*/  ISETP.NE.U32.AND P0, PT, R4, RZ, PT ;  /* 0x000000ff0400720c */ /* 0x004fc80003f05070 */
[----:B------:R-:W-:-:S13]  /*0d30*/  ISETP.NE.AND.EX P0, PT, R5, RZ, PT, P0 ;  /* 0x000000ff0500720c */ /* 0x000fda0003f05300 */
[----:B------:R-:W-:Y:S05]  /*0d40*/  @!P0 BRA `(.L_x_8) ;  /* 0x0000000000088947 */ /* 0x000fea0003800000 */
[----:B------:R0:W5:Y:S01]  /*0d50*/  LD.E R120, desc[UR36][R4.64] ;  /* 0x0000002404787980 */ /* 0x000162000c101900 */
[----:B------:R-:W-:Y:S05]  /*0d60*/  BRA `(.L_x_9) ;  /* 0x0000000000247947 */ /* 0x000fea0003800000 */
.L_x_8:
[----:B------:R-:W-:Y:S02]  /*0d70*/  ULDC.64 UR4, c[0x0][0x588] ;  /* 0x0001620000047ab9 */ /* 0x000fe40000000a00 */
[----:B------:R-:W-:-:S04]  /*0d80*/  ISETP.NE.U32.AND P0, PT, RZ, UR4, PT ;  /* 0x00000004ff007c0c */ /* 0x000fc8000bf05070 */
[----:B------:R-:W-:-:S13]  /*0d90*/  ISETP.NE.AND.EX P0, PT, RZ, UR5, PT, P0 ;  /* 0x00000005ff007c0c */ /* 0x000fda000bf05300 */
[----:B------:R-:W-:Y:S05]  /*0da0*/  @!P0 BRA `(.L_x_10) ;  /* 0x00000000000c8947 */ /* 0x000fea0003800000 */
[----:B------:R-:W0:Y:S02]  /*0db0*/  LDC.64 R120, c[0x0][0x588] ;  /* 0x00016200ff787b82 */ /* 0x000e240000000a00 */
[----:B0-----:R1:W5:Y:S01]  /*0dc0*/  LDG.E R120, desc[UR36][R120.64] ;  /* 0x0000002478787981 */ /* 0x001362000c1e1900 */
[----:B------:R-:W-:Y:S05]  /*0dd0*/  BRA `(.L_x_9) ;  /* 0x0000000000087947 */ /* 0x000fea0003800000 */
.L_x_10:
[----:B------:R-:W-:Y:S02]  /*0de0*/  ULDC UR4, c[0x0][0x580] ;  /* 0x0001600000047ab9 */ /* 0x000fe40000000800 */
[----:B------:R-:W-:-:S07]  /*0df0*/  IMAD.U32 R120, RZ, RZ, UR4 ;  /* 0x00000004ff787e24 */ /* 0x000fce000f8e00ff */
.L_x_9:
[----:B------:R-:W-:Y:S02]  /*0e00*/  ULDC.64 UR4, c[0x0][0x5a0] ;  /* 0x0001680000047ab9 */ /* 0x000fe40000000a00 */
[----:B------:R-:W-:-:S04]  /*0e10*/  ISETP.NE.U32.AND P0, PT, RZ, UR4, PT ;  /* 0x00000004ff007c0c */ /* 0x000fc8000bf05070 */
[----:B------:R-:W-:-:S13]  /*0e20*/  ISETP.NE.AND.EX P0, PT, RZ, UR5, PT, P0 ;  /* 0x00000005ff007c0c */ /* 0x000fda000bf05300 */
[----:B------:R-:W-:Y:S05]  /*0e30*/  @!P0 BRA `(.L_x_11) ;  /* 0x00000000001c8947 */ /* 0x000fea0003800000 */
[----:B0-----:R-:W0:Y:S02]  /*0e40*/  LDC.64 R4, c[0x0][0x5a0] ;  /* 0x00016800ff047b82 */ /* 0x001e240000000a00 */
[----:B0-----:R-:W2:Y:S02]  /*0e50*/  LDG.E.64 R4, desc[UR36][R4.64] ;  /* 0x0000002404047981 */ /* 0x001ea4000c1e1b00 */
[----:B--2---:R-:W-:-:S04]  /*0e60*/  ISETP.NE.U32.AND P0, PT, R4, RZ, PT ;  /* 0x000000ff0400720c */ /* 0x004fc80003f05070 */
[----:B------:R-:W-:-:S13]  /*0e70*/  ISETP.NE.AND.EX P0, PT, R5, RZ, PT, P0 ;  /* 0x000000ff0500720c */ /* 0x000fda0003f05300 */
[----:B------:R-:W-:Y:S05]  /*0e80*/  @!P0 BRA `(.L_x_11) ;  /* 0x0000000000088947 */ /* 0x000fea0003800000 */
[----:B-1----:R0:W5:Y:S01]  /*0e90*/  LD.E R121, desc[UR36][R4.64] ;  /* 0x0000002404797980 */ /* 0x002162000c101900 */
[----:B------:R-:W-:Y:S05]  /*0ea0*/  BRA `(.L_x_12) ;  /* 0x0000000000247947 */ /* 0x000fea0003800000 */
.L_x_11:
[----:B------:R-:W-:Y:S02]  /*0eb0*/  ULDC.64 UR4, c[0x0][0x590] ;  /* 0x0001640000047ab9 */ /* 0x000fe40000000a00 */
[----:B------:R-:W-:-:S04]  /*0ec0*/  ISETP.NE.U32.AND P0, PT, RZ, UR4, PT ;  /* 0x00000004ff007c0c */ /* 0x000fc8000bf05070 */
[----:B------:R-:W-:-:S13]  /*0ed0*/  ISETP.NE.AND.EX P0, PT, RZ, UR5, PT, P0 ;  /* 0x00000005ff007c0c */ /* 0x000fda000bf05300 */
[----:B------:R-:W-:Y:S05]  /*0ee0*/  @!P0 BRA `(.L_x_13) ;  /* 0x00000000000c8947 */ /* 0x000fea0003800000 */
[----:B0-----:R-:W1:Y:S02]  /*0ef0*/  LDC.64 R4, c[0x0][0x590] ;  /* 0x00016400ff047b82 */ /* 0x001e640000000a00 */
[----:B-1----:R1:W5:Y:S01]  /*0f00*/  LDG.E R121, desc[UR36][R4.64] ;  /* 0x0000002404797981 */ /* 0x002362000c1e1900 */
[----:B------:R-:W-:Y:S05]  /*0f10*/  BRA `(.L_x_12) ;  /* 0x0000000000087947 */ /* 0x000fea0003800000 */
.L_x_13:
[----:B------:R-:W-:Y:S02]  /*0f20*/  ULDC UR4, c[0x0][0x584] ;  /* 0x0001610000047ab9 */ /* 0x000fe40000000800 */
[----:B-1----:R-:W-:-:S07]  /*0f30*/  IMAD.U32 R121, RZ, RZ, UR4 ;  /* 0x00000004ff797e24 */ /* 0x002fce000f8e00ff */
.L_x_12:
[----:B------:R-:W-:-:S13]  /*0f40*/  LOP3.LUT P0, RZ, R0, 0xff, RZ, 0xc0, !PT ;  /* 0x000000ff00ff7812 */ /* 0x000fda000780c0ff */
[----:B------:R-:W-:Y:S05]  /*0f50*/  @!P0 EXIT ;  /* 0x000000000000894d */ /* 0x000fea0003800000 */
[----:B------:R-:W-:Y:S01]  /*0f60*/  ULDC UR4, c[0x0][0x28c] ;  /* 0x0000a30000047ab9 */ /* 0x000fe20000000800 */
[----:B------:R-:W-:Y:S01]  /*0f70*/  LOP3.LUT R126, R19, 0x1, RZ, 0xfc, !PT ;  /* 0x00000001137e7812 */ /* 0x000fe200078efcff */
[----:B------:R-:W-:Y:S01]  /*0f80*/  UIADD3 UR4, UR4, 0x1f, URZ ;  /* 0x0000001f04047890 */ /* 0x000fe2000fffe03f */
[----:B------:R-:W-:Y:S01]  /*0f90*/  UMOV UR38, URZ ;  /* 0x0000003f00267c82 */ /* 0x000fe20008000000 */
[----:B------:R-:W-:Y:S02]  /*0fa0*/  UMOV UR39, URZ ;  /* 0x0000003f00277c82 */ /* 0x000fe40008000000 */
[----:B------:R-:W-:-:S04]  /*0fb0*/  USHF.R.S32.HI UR5, URZ, 0x1f, UR4 ;  /* 0x0000001f3f057899 */ /* 0x000fc80008011404 */
[----:B------:R-:W-:-:S04]  /*0fc0*/  ULEA.HI UR5, UR5, UR4, URZ, 0x5 ;  /* 0x0000000405057291 */ /* 0x000fc8000f8f283f */
[----:B------:R-:W-:-:S12]  /*0fd0*/  USHF.R.S32.HI UR40, URZ, 0x5, UR5 ;  /* 0x000000053f287899 */ /* 0x000fd80008011405 */
.L_x_191:
[----:B------:R-:W-:Y:S01]  /*0fe0*/  LOP3.LUT R0, R18, 0x80, RZ, 0xc0, !PT ;  /* 0x0000008012007812 */ /* 0x000fe200078ec0ff */
[----:B--2---:R-:W2:Y:S01]  /*0ff0*/  S2UR UR6, SR_CgaCtaId ;  /* 0x00000000000679c3 */ /* 0x004ea20000008800 */
[----:B------:R-:W-:Y:S02]  /*1000*/  UMOV UR41, 0x400 ;  /* 0x0000040000297882 */ /* 0x000fe40000000000 */
[----:B------:R-:W-:-:S06]  /*1010*/  SHF.R.U32.HI R0, RZ, 0x7, R0 ;  /* 0x00000007ff007819 */ /* 0x000fcc0000011600 */
[----:B---3--:R-:W3:Y:S01]  /*1020*/  SHFL.IDX PT, R0, R0, RZ, 0x1f ;  /* 0x00001fff00007589 */ /* 0x008ee200000e0000 */
[----:B--2---:R-:W-:Y:S01]  /*1030*/  ULEA UR41, UR6, UR41, 0x18 ;  /* 0x0000002906297291 */ /* 0x004fe2000f8ec03f */
[----:B---3--:R-:W-:-:S13]  /*1040*/  R2UR UR4, R0 ;  /* 0x00000000000472ca */ /* 0x008fda00000e0000 */
[----:B------:R-:W-:-:S04]  /*1050*/  ULEA.HI UR5, UR4, UR4, URZ, 0x1 ;  /* 0x0000000404057291 */ /* 0x000fc8000f8f083f */
[----:B------:R-:W-:-:S04]  /*1060*/  ULOP3.LUT UR5, UR5, 0xffffe, URZ, 0xc0, !UPT ;  /* 0x000ffffe05057892 */ /* 0x000fc8000f8ec03f */
[----:B------:R-:W-:-:S03]  /*1070*/  UIADD3 UR5, UR4, -UR5, URZ ;  /* 0x8000000504057290 */ /* 0x000fc6000fffe03f */
[----:B------:R-:W-:Y:S01]  /*1080*/  ULDC UR4, c[0x0][0x28c] ;  /* 0x0000a30000047ab9 */ /* 0x000fe20000000800 */
[----:B------:R-:W-:Y:S01]  /*1090*/  ULEA UR5, UR5, UR41, 0xc ;  /* 0x0000002905057291 */ /* 0x000fe2000f8e603f */
[----:B------:R-:W-:-:S03]  /*10a0*/  ISETP.LT.AND P0, PT, RZ, UR4, PT ;  /* 0x00000004ff007c0c */ /* 0x000fc6000bf01270 */
[----:B------:R-:W-:-:S04]  /*10b0*/  UIADD3 UR5, UR5, 0x180, URZ ;  /* 0x0000018005057890 */ /* 0x000fc8000fffe03f */
[----:B------:R-:W-:-:S04]  /*10c0*/  USHF.R.U32.HI UR5, URZ, 0x4, UR5 ;  /* 0x000000043f057899 */ /* 0x000fc80008011605 */
[----:B------:R-:W-:Y:S02]  /*10d0*/  ULOP3.LUT UR42, UR5, 0x3fff, URZ, 0xc0, !UPT ;  /* 0x00003fff052a7892 */ /* 0x000fe4000f8ec03f */
[----:B-1---5:R-:W-:Y:S10]  /*10e0*/  @P0 BRA `(.L_x_14) ;  /* 0x0000000000400947 */ /* 0x022ff40003800000 */
[----:B------:R-:W-:Y:S01]  /*10f0*/  MOV R0, 0x0 ;  /* 0x0000000000007802 */ /* 0x000fe20000000f00 */
[----:B------:R-:W-:Y:S01]  /*1100*/  ULDC.64 UR4, c[0x4][0x68] ;  /* 0x01001a0000047ab9 */ /* 0x000fe20000000a00 */
[----:B------:R-:W-:Y:S01]  /*1110*/  ULDC.64 UR6, c[0x4][0x8] ;  /* 0x0100020000067ab9 */ /* 0x000fe20000000a00 */
[----:B01----:R-:W-:Y:S01]  /*1120*/  IMAD.U32 R4, RZ, RZ, UR4 ;  /* 0x00000004ff047e24 */ /* 0x003fe2000f8e00ff */
[----:B------:R0:W1:Y:S01]  /*1130*/  LDC.64 R14, c[0x4][R0] ;  /* 0x01000000000e7b82 */ /* 0x0000620000000a00 */
[----:B------:R-:W-:Y:S01]  /*1140*/  IMAD.U32 R5, RZ, RZ, UR5 ;  /* 0x00000005ff057e24 */ /* 0x000fe2000f8e00ff */
[----:B------:R-:W-:Y:S01]  /*1150*/  ULDC.64 UR4, c[0x4][0x70] ;  /* 0x01001c0000047ab9 */ /* 0x000fe20000000a00 */
[----:B------:R-:W-:Y:S02]  /*1160*/  IMAD.U32 R10, RZ, RZ, UR6 ;  /* 0x00000006ff0a7e24 */ /* 0x000fe4000f8e00ff */
[----:B------:R-:W-:Y:S02]  /*1170*/  IMAD.U32 R6, RZ, RZ, UR4 ;  /* 0x00000004ff067e24 */ /* 0x000fe4000f8e00ff */
[----:B------:R-:W-:-:S02]  /*1180*/  IMAD.U32 R7, RZ, RZ, UR5 ;  /* 0x00000005ff077e24 */ /* 0x000fc4000f8e00ff */
[----:B------:R-:W-:Y:S02]  /*1190*/  IMAD.U32 R11, RZ, RZ, UR7 ;  /* 0x00000007ff0b7e24 */ /* 0x000fe4000f8e00ff */
[----:B------:R-:W-:Y:S02]  /*11a0*/  IMAD.MOV.U32 R8, RZ, RZ, 0x1e1 ;  /* 0x000001e1ff087424 */ /* 0x000fe400078e00ff */
[----:B------:R-:W-:Y:S02]  /*11b0*/  IMAD.MOV.U32 R12, RZ, RZ, 0x1 ;  /* 0x00000001ff0c7424 */ /* 0x000fe400078e00ff */
[----:B0-----:R-:W-:-:S07]  /*11c0*/  IMAD.MOV.U32 R13, RZ, RZ, RZ ;  /* 0x000000ffff0d7224 */ /* 0x001fce00078e00ff */
[----:B------:R-:W-:-:S07]  /*11d0*/  LEPC R20, `(.L_x_14) ;  /* 0x000000001014794e */ /* 0x000fce0000000000 */
[----:B-1---5:R-:W-:Y:S05]  /*11e0*/  CALL.ABS.NOINC R14 ;  /* 0x000000000e007343 */ /* 0x022fea0003c00000 */
.L_x_14:
[----:B------:R-:W-:-:S13]  /*11f0*/  ISETP.NE.AND P0, PT, R126, 0x3, PT ;  /* 0x000000037e00780c */ /* 0x000fda0003f05270 */
[----:B------:R-:W-:Y:S05]  /*1200*/  @!P0 BRA `(.L_x_15) ;  /* 0x0000000000048947 */ /* 0x000fea0003800000 */
[----:B------:R-:W-:Y:S01]  /*1210*/  BPT.TRAP 0x1 ;  /* 0x000000040000795c */ /* 0x000fe20000300000 */
.L_x_15:
[----:B------:R-:W-:Y:S02]  /*1220*/  IMAD.U32 R3, RZ, RZ, UR39 ;  /* 0x00000027ff037e24 */ /* 0x000fe4000f8e00ff */
[----:B------:R-:W-:-:S03]  /*1230*/  IMAD.U32 R0, RZ, RZ, UR38 ;  /* 0x00000026ff007e24 */ /* 0x000fc6000f8e00ff */
[----:B------:R-:W-:Y:S02]  /*1240*/  LEA R3, R3, UR41, 0x3 ;  /* 0x0000002903037c11 */ /* 0x000fe4000f8e18ff */
[----:B------:R-:W-:-:S04]  /*1250*/  SHF.L.U32 R0, R0, 0x1f, RZ ;  /* 0x0000001f00007819 */ /* 0x000fc800000006ff */
[----:B------:R2:W3:Y:S01]  /*1260*/  SYNCS.PHASECHK.TRANS64.TRYWAIT P1, [R3+URZ], R0 ;  /* 0x00000000030075a7 */ /* 0x0004e2000802017f */
[----:B------:R-:W-:Y:S05]  /*1270*/  @!P0 BRA `(.L_x_16) ;  /* 0x0000000000048947 */ /* 0x000fea0003800000 */
[----:B------:R-:W-:Y:S01]  /*1280*/  BPT.TRAP 0x1 ;  /* 0x000000040000795c */ /* 0x000fe20000300000 */
.L_x_16:
[----:B---3--:R-:W-:Y:S05]  /*1290*/  @P1 BRA `(.L_x_17) ;  /* 0x0000000000081947 */ /* 0x008fea0003800000 */
[----:B------:R-:W3:Y:S02]  /*12a0*/  SYNCS.PHASECHK.TRANS64.TRYWAIT P1, [R3+URZ], R0 ;  /* 0x00000000030075a7 */ /* 0x000ee4000802017f */
[----:B---3--:R-:W-:Y:S05]  /*12b0*/  @!P1 BRA `(.L_x_18) ;  /* 0x0000009c00d89947 */ /* 0x008fea0003800000 */
.L_x_17:
[----:B------:R-:W-:-:S04]  /*12c0*/  UISETP.LT.AND UP0, UPT, UR40, 0x1, UPT ;  /* 0x000000012800788c */ /* 0x000fc8000bf01270 */
[----:B------:R-:W-:-:S06]  /*12d0*/  USEL UR4, UR40, 0x1, UP0 ;  /* 0x0000000128047887 */ /* 0x000fcc0008000000 */
[----:B--23--:R-:W-:Y:S01]  /*12e0*/  IMAD.U32 R0, RZ, RZ, UR4 ;  /* 0x00000004ff007e24 */ /* 0x00cfe2000f8e00ff */
[----:B------:R-:W-:Y:S05]  /*12f0*/  WARPSYNC.ALL ;  /* 0x0000000000007948 */ /* 0x000fea0003800000 */
[----:B------:R-:W-:-:S04]  /*1300*/  IADD3 R0, -R0, UR40, RZ ;  /* 0x0000002800007c10 */ /* 0x000fc8000fffe1ff */
[----:B------:R-:W-:Y:S01]  /*1310*/  ISETP.GE.AND P1, PT, R0, 0x1, PT ;  /* 0x000000010000780c */ /* 0x000fe20003f26270 */
[----:B------:R-:W-:Y:S01]  /*1320*/  UIADD3 UR4, UR41, 0x30180, URZ ;  /* 0x0003018029047890 */ /* 0x000fe2000fffe03f */
[----:B------:R-:W-:Y:S01]  /*1330*/  WARPGROUP.ARRIVE ;  /* 0x00000000000079c5 */ /* 0x000fe20000000000 */
[----:B------:R-:W-:Y:S01]  /*1340*/  UMOV UR9, 0x80000020 ;  /* 0x8000002000097882 */ /* 0x000fe20000000000 */
[----:B------:R-:W-:Y:S01]  /*1350*/  UMOV UR11, 0x80000020 ;  /* 0x80000020000b7882 */ /* 0x000fe20000000000 */
[----:B------:R-:W-:-:S04]  /*1360*/  USHF.R.U32.HI UR4, URZ, 0x4, UR4 ;  /* 0x000000043f047899 */ /* 0x000fc80008011604 */
[----:B------:R-:W-:Y:S02]  /*1370*/  ULOP3.LUT UR5, UR4, 0x3fff, URZ, 0xc0, !UPT ;  /* 0x00003fff04057892 */ /* 0x000fe4000f8ec03f */
[----:B------:R-:W-:Y:S02]  /*1380*/  ULOP3.LUT UR4, UR42, 0x10000, URZ, 0xfc, !UPT ;  /* 0x000100002a047892 */ /* 0x000fe4000f8efc3f */
[----:B------:R-:W-:Y:S02]  /*1390*/  ULOP3.LUT UR5, UR5, 0x10000, URZ, 0xfc, !UPT ;  /* 0x0001000005057892 */ /* 0x000fe4000f8efc3f */
[----:B------:R-:W-:Y:S02]  /*13a0*/  UIMAD UR6, UR39, 0x600, UR4 ;  /* 0x00000600270678a4 */ /* 0x000fe4000f8e0204 */
[----:B------:R-:W-:Y:S02]  /*13b0*/  ULEA UR7, UR39, UR5, 0x8 ;  /* 0x0000000527077291 */ /* 0x000fe4000f8e403f */
[----:B------:R-:W-:-:S02]  /*13c0*/  UIADD3 UR12, UR6, 0x200, URZ ;  /* 0x00000200060c7890 */ /* 0x000fc4000fffe03f */
[----:B------:R-:W-:Y:S02]  /*13d0*/  UIADD3 UR13, UR6, 0x400, URZ ;  /* 0x00000400060d7890 */ /* 0x000fe4000fffe03f */
[----:B------:R-:W-:Y:S01]  /*13e0*/  UMOV UR8, UR6 ;  /* 0x0000000600087c82 */ /* 0x000fe20008000000 */
[----:B------:R-:W-:Y:S02]  /*13f0*/  UMOV UR10, UR7 ;  /* 0x00000007000a7c82 */ /* 0x000fe40008000000 */
[----:B------:R-:W-:Y:S01]  /*1400*/  HGMMA.64x64x16.F32 R88, gdesc[UR8], RZ, !UPT, gsb0 ;  /* 0x00e00000085879f0 */ /* 0x000fe2000c0008ff */
[----:B------:R-:W-:Y:S01]  /*1410*/  UMOV UR8, UR12 ;  /* 0x0000000c00087c82 */ /* 0x000fe20008000000 */
[----:B------:R-:W-:Y:S01]  /*1420*/  UMOV UR9, 0x80000020 ;  /* 0x8000002000097882 */ /* 0x000fe20000000000 */
[----:B------:R-:W-:Y:S02]  /*1430*/  WARPGROUP.DEPBAR.LE gsb0, 0x0 ;  /* 0x00008000000079c5 */ /* 0x000fe40000010000 */
[----:B------:R-:W-:-:S06]  /*1440*/  WARPGROUP.ARRIVE ;  /* 0x00000000000079c5 */ /* 0x000fcc0000000000 */
[----:B------:R-:W-:Y:S01]  /*1450*/  HGMMA.64x64x16.F32 R56, gdesc[UR8], RZ, !UPT, gsb0 ;  /* 0x00e00000083879f0 */ /* 0x000fe2000c0008ff */
[----:B------:R-:W-:Y:S01]  /*1460*/  UMOV UR8, UR13 ;  /* 0x0000000d00087c82 */ /* 0x000fe20008000000 */
[----:B------:R-:W-:Y:S01]  /*1470*/  UMOV UR9, 0x80000020 ;  /* 0x8000002000097882 */ /* 0x000fe20000000000 */
[----:B------:R-:W-:Y:S02]  /*1480*/  WARPGROUP.DEPBAR.LE gsb0, 0x0 ;  /* 0x00008000000079c5 */ /* 0x000fe40000010000 */
[----:B------:R-:W-:-:S06]  /*1490*/  WARPGROUP.ARRIVE ;  /* 0x00000000000079c5 */ /* 0x000fcc0000000000 */
[----:B------:R-:W-:Y:S01]  /*14a0*/  HGMMA.64x64x16.F32 R24, gdesc[UR8], RZ, !UPT, gsb0 ;  /* 0x00e00000081879f0 */ /* 0x000fe2000c0008ff */
[----:B------:R-:W-:Y:S02]  /*14b0*/  UIADD3 UR8, UR6, 0x2, URZ ;  /* 0x0000000206087890 */ /* 0x000fe4000fffe03f */
[----:B------:R-:W-:Y:S01]  /*14c0*/  UIADD3 UR10, UR7, 0x2, URZ ;  /* 0x00000002070a7890 */ /* 0x000fe2000fffe03f */
[----:B------:R-:W-:Y:S01]  /*14d0*/  UMOV UR9, 0x80000020 ;  /* 0x8000002000097882 */ /* 0x000fe20000000000 */
[----:B------:R-:W-:Y:S01]  /*14e0*/  UMOV UR11, 0x80000020 ;  /* 0x80000020000b7882 */ /* 0x000fe20000000000 */
[----:B------:R-:W-:Y:S02]  /*14f0*/  UIADD3 UR7, UR6, 0x202, URZ ;  /* 0x0000020206077890 */ /* 0x000fe4000fffe03f */
[----:B------:R-:W-:Y:S01]  /*1500*/  UIADD3 UR6, UR6, 0x402, URZ ;  /* 0x0000040206067890 */ /* 0x000fe2000fffe03f */
[----:B------:R-:W-:Y:S02]  /*1510*/  WARPGROUP.DEPBAR.LE gsb0, 0x0 ;  /* 0x00008000000079c5 */ /* 0x000fe40000010000 */
[----:B------:R-:W-:-:S06]  /*1520*/  WARPGROUP.ARRIVE ;  /* 0x00000000000079c5 */ /* 0x000fcc0000000000 */
[----:B------:R-:W-:Y:S01]  /*1530*/  HGMMA.64x64x16.F32 R88, gdesc[UR8], R88, gsb0 ;  /* 0x00e00000085879f0 */ /* 0x000fe20008000858 */
[----:B------:R-:W-:Y:S01]  /*1540*/  UMOV UR8, UR7 ;  /* 0x0000000700087c82 */ /* 0x000fe20008000000 */
[----:B------:R-:W-:Y:S01]  /*1550*/  UMOV UR9, 0x80000020 ;  /* 0x8000002000097882 */ /* 0x000fe20000000000 */
[----:B------:R-:W-:Y:S02]  /*1560*/  WARPGROUP.DEPBAR.LE gsb0, 0x0 ;  /* 0x00008000000079c5 */ /* 0x000fe40000010000 */
[----:B------:R-:W-:-:S06]  /*1570*/  WARPGROUP.ARRIVE ;  /* 0x00000000000079c5 */ /* 0x000fcc0000000000 */
[----:B------:R-:W-:Y:S01]  /*1580*/  HGMMA.64x64x16.F32 R56, gdesc[UR8], R56, gsb0 ;  /* 0x00e00000083879f0 */ /* 0x000fe20008000838 */
[----:B------:R-:W-:Y:S01]  /*1590*/  UMOV UR8, UR6 ;  /* 0x0000000600087c82 */ /* 0x000fe20008000000 */
[----:B------:R-:W-:Y:S01]  /*15a0*/  UMOV UR9, 0x80000020 ;  /* 0x8000002000097882 */ /* 0x000fe20000000000 */
[----:B------:R-:W-:Y:S02]  /*15b0*/  WARPGROUP.DEPBAR.LE gsb0, 0x0 ;  /* 0x00008000000079c5 */ /* 0x000fe40000010000 */
[----:B------:R-:W-:-:S06]  /*15c0*/  WARPGROUP.ARRIVE ;  /* 0x00000000000079c5 */ /* 0x000fcc0000000000 */
[----:B------:R-:W-:Y:S03]  /*15d0*/  HGMMA.64x64x16.F32 R24, gdesc[UR8], R24, gsb0 ;  /* 0x00e00000081879f0 */ /* 0x000fe60008000818 */
[----:B------:R-:W-:Y:S02]  /*15e0*/  WARPGROUP.DEPBAR.LE gsb0, 0x0 ;  /* 0x00008000000079c5 */ /* 0x000fe40000010000 */
[----:B------:R-:W-:Y:S05]  /*15f0*/  @!P1 BRA `(.L_x_19) ;  /* 0x0000000400389947 */ /* 0x000fea0003800000 */
[----:B------:R-:W-:Y:S01]  /*1600*/  UIADD3 UR6, UR39, 0x1, URZ ;  /* 0x0000000127067890 */ /* 0x000fe2000fffe03f */
[----:B------:R-:W-:-:S03]  /*1610*/  IMAD.MOV.U32 R3, RZ, RZ, R0 ;  /* 0x000000ffff037224 */ /* 0x000fc600078e0000 */
[----:B------:R-:W-:-:S04]  /*1620*/  UISETP.NE.AND UP0, UPT, UR6, 0x8, UPT ;  /* 0x000000080600788c */ /* 0x000fc8000bf05270 */
[----:B------:R-:W-:Y:S02]  /*1630*/  USEL UR7, URZ, 0x1, UP0 ;  /* 0x000000013f077887 */ /* 0x000fe40008000000 */
[----:B------:R-:W-:Y:S02]  /*1640*/  USEL UR6, UR6, URZ, UP0 ;  /* 0x0000003f06067287 */ /* 0x000fe40008000000 */
[----:B------:R-:W-:-:S06]  /*1650*/  ULOP3.LUT UR7, UR38, UR7, URZ, 0x3c, !UPT ;  /* 0x0000000726077292 */ /* 0x000fcc000f8e3c3f */
[----:B------:R-:W-:Y:S01]  /*1660*/  IMAD.U32 R6, RZ, RZ, UR7 ;  /* 0x00000007ff067e24 */ /* 0x000fe2000f8e00ff */
[----:B------:R-:W-:-:S06]  /*1670*/  UMOV UR7, UR39 ;  /* 0x0000002700077c82 */ /* 0x000fcc0008000000 */
.L_x_26:
[----:B------:R-:W-:Y:S05]  /*1680*/  @!P0 BRA `(.L_x_20) ;  /* 0x0000000000048947 */ /* 0x000fea0003800000 */
[----:B------:R-:W-:Y:S01]  /*1690*/  BPT.TRAP 0x1 ;  /* 0x000000040000795c */ /* 0x000fe20000300000 */
.L_x_20:
[----:B------:R-:W-:Y:S01]  /*16a0*/  ULEA UR8, UR6, UR41, 0x3 ;  /* 0x0000002906087291 */ /* 0x000fe2000f8e183f */
[----:B01----:R-:W-:-:S08]  /*16b0*/  SHF.L.U32 R4, R6, 0x1f, RZ ;  /* 0x0000001f06047819 */ /* 0x003fd000000006ff */
[----:B------:R0:W1:Y:S01]  /*16c0*/  SYNCS.PHASECHK.TRANS64.TRYWAIT P1, [UR8], R4 ;  /* 0x00000004ff0075a7 */ /* 0x0000620008020148 */
[----:B------:R-:W-:Y:S05]  /*16d0*/  @!P0 BRA `(.L_x_21) ;  /* 0x0000000000048947 */ /* 0x000fea0003800000 */
[----:B------:R-:W-:Y:S01]  /*16e0*/  BPT.TRAP 0x1 ;  /* 0x000000040000795c */ /* 0x000fe20000300000 */
.L_x_21:
[----:B-1----:R-:W-:Y:S05]  /*16f0*/  @P1 BRA `(.L_x_22) ;  /* 0x0000000000081947 */ /* 0x002fea0003800000 */
[----:B------:R-:W1:Y:S02]  /*1700*/  SYNCS.PHASECHK.TRANS64.TRYWAIT P1, [UR8], R4 ;  /* 0x00000004ff0075a7 */ /* 0x000e640008020148 */
[----:B-1----:R-:W-:Y:S05]  /*1710*/  @!P1 BRA `(.L_x_23) ;  /* 0x0000009800d49947 */ /* 0x002fea0003800000 */
.L_x_22:
[----:B------:R-:W-:Y:S01]  /*1720*/  UIMAD UR12, UR6, 0x600, UR4 ;  /* 0x00000600060c78a4 */ /* 0x000fe2000f8e0204 */
[----:B------:R-:W-:Y:S01]  /*1730*/  WARPGROUP.ARRIVE ;  /* 0x00000000000079c5 */ /* 0x000fe20000000000 */
[----:B------:R-:W-:Y:S01]  /*1740*/  ULEA UR13, UR6, UR5, 0x8 ;  /* 0x00000005060d7291 */ /* 0x000fe2000f8e403f */
[----:B------:R-:W-:Y:S01]  /*1750*/  UMOV UR9, 0x80000020 ;  /* 0x8000002000097882 */ /* 0x000fe20000000000 */
[----:B------:R-:W-:Y:S01]  /*1760*/  UMOV UR11, 0x80000020 ;  /* 0x80000020000b7882 */ /* 0x000fe20000000000 */
[----:B------:R-:W-:Y:S02]  /*1770*/  UIADD3 UR14, UR12, 0x200, URZ ;  /* 0x000002000c0e7890 */ /* 0x000fe4000fffe03f */
[----:B------:R-:W-:Y:S02]  /*1780*/  UMOV UR8, UR12 ;  /* 0x0000000c00087c82 */ /* 0x000fe40008000000 */
[----:B------:R-:W-:Y:S01]  /*1790*/  UMOV UR10, UR13 ;  /* 0x0000000d000a7c82 */ /* 0x000fe20008000000 */
[----:B------:R-:W-:Y:S01]  /*17a0*/  UIADD3 UR15, UR12, 0x400, URZ ;  /* 0x000004000c0f7890 */ /* 0x000fe2000fffe03f */
[----:B------:R-:W-:Y:S01]  /*17b0*/  HGMMA.64x64x16.F32 R88, gdesc[UR8], R88, gsb0 ;  /* 0x00e00000085879f0 */ /* 0x000fe20008000858 */
[----:B------:R-:W-:Y:S01]  /*17c0*/  UMOV UR9, 0x80000020 ;  /* 0x8000002000097882 */ /* 0x000fe20000000000 */
[----:B------:R-:W-:Y:S01]  /*17d0*/  UMOV UR8, UR14 ;  /* 0x0000000e00087c82 */ /* 0x000fe20008000000 */
[----:B------:R-:W-:-:S02]  /*17e0*/  WARPGROUP.DEPBAR.LE gsb0, 0x0 ;  /* 0x00008000000079c5 */ /* 0x000fc40000010000 */
[----:B------:R-:W-:-:S06]  /*17f0*/  WARPGROUP.ARRIVE ;  /* 0x00000000000079c5 */ /* 0x000fcc0000000000 */
[----:B------:R-:W-:Y:S01]  /*1800*/  HGMMA.64x64x16.F32 R56, gdesc[UR8], R56, gsb0 ;  /* 0x00e00000083879f0 */ /* 0x000fe20008000838 */
[----:B------:R-:W-:Y:S01]  /*1810*/  UMOV UR8, UR15 ;  /* 0x0000000f00087c82 */ /* 0x000fe20008000000 */
[----:B------:R-:W-:Y:S01]  /*1820*/  UMOV UR9, 0x80000020 ;  /* 0x8000002000097882 */ /* 0x000fe20000000000 */
[----:B------:R-:W-:Y:S02]  /*1830*/  WARPGROUP.DEPBAR.LE gsb0, 0x0 ;  /* 0x00008000000079c5 */ /* 0x000fe40000010000 */
[----:B------:R-:W-:-:S06]  /*1840*/  WARPGROUP.ARRIVE ;  /* 0x00000000000079c5 */ /* 0x000fcc0000000000 */
[----:B------:R-:W-:Y:S01]  /*1850*/  HGMMA.64x64x16.F32 R24, gdesc[UR8], R24, gsb0 ;  /* 0x00e00000081879f0 */ /* 0x000fe20008000818 */
        /* <DEDUP_REMOVED lines=21> */
[----:B------:R-:W-:Y:S01]  /*19b0*/  BPT.TRAP 0x1 ;  /* 0x000000040000795c */ /* 0x000fe20000300000 */
.L_x_24:
[----:B------:R-:W-:Y:S01]  /*19c0*/  ULEA UR8, UR7, UR41, 0x3 ;  /* 0x0000002907087291 */ /* 0x000fe2000f8e183f */
[----:B------:R-:W-:-:S03]  /*19d0*/  ISETP.GT.U32.AND P1, PT, R19, 0x1, PT ;  /* 0x000000011300780c */ /* 0x000fc60003f24070 */
[----:B------:R-:W-:-:S04]  /*19e0*/  UIADD3 UR8, UR8, 0x40, URZ ;  /* 0x0000004008087890 */ /* 0x000fc8000fffe03f */
[----:B------:R-:W-:-:S09]  /*19f0*/  UPRMT UR8, URZ, 0x654, UR8 ;  /* 0x000006543f087896 */ /* 0x000fd20008000008 */
[----:B------:R-:W-:Y:S01]  /*1a00*/  SYNCS.ARRIVE.TRANS64.RED.A1T0 RZ, [UR8], RZ ;  /* 0x000000ffffff79a7 */ /* 0x000fe20008100408 */
[----:B------:R-:W-:Y:S05]  /*1a10*/  @P1 BRA `(.L_x_25) ;  /* 0x0000000000041947 */ /* 0x000fea0003800000 */
[----:B------:R-:W-:Y:S01]  /*1a20*/  BPT.TRAP 0x1 ;  /* 0x000000040000795c */ /* 0x000fe20000300000 */
.L_x_25:
[----:B------:R-:W-:Y:S01]  /*1a30*/  UIADD3 UR6, UR6, 0x1, URZ ;  /* 0x0000000106067890 */ /* 0x000fe2000fffe03f */
[C---:B------:R-:W-:Y:S01]  /*1a40*/  ISETP.GT.AND P1, PT, R3.reuse, 0x1, PT ;  /* 0x000000010300780c */ /* 0x040fe20003f24270 */
[----:B------:R-:W-:Y:S01]  /*1a50*/  UIADD3 UR7, UR7, 0x1, URZ ;  /* 0x0000000107077890 */ /* 0x000fe2000fffe03f */
[----:B------:R-:W-:Y:S01]  /*1a60*/  VIADD R3, R3, 0xffffffff ;  /* 0xffffffff03037836 */ /* 0x000fe20000000000 */
[----:B------:R-:W-:Y:S02]  /*1a70*/  UISETP.NE.AND UP0, UPT, UR6, 0x8, UPT ;  /* 0x000000080600788c */ /* 0x000fe4000bf05270 */
[----:B------:R-:W-:Y:S02]  /*1a80*/  UISETP.NE.AND UP1, UPT, UR7, 0x8, UPT ;  /* 0x000000080700788c */ /* 0x000fe4000bf25270 */
[----:B------:R-:W-:Y:S02]  /*1a90*/  USEL UR8, URZ, 0x1, UP0 ;  /* 0x000000013f087887 */ /* 0x000fe40008000000 */
[----:B------:R-:W-:-:S02]  /*1aa0*/  USEL UR6, UR6, URZ, UP0 ;  /* 0x0000003f06067287 */ /* 0x000fc40008000000 */
[----:B------:R-:W-:Y:S02]  /*1ab0*/  USEL UR7, UR7, URZ, UP1 ;  /* 0x0000003f07077287 */ /* 0x000fe40008800000 */
[----:B------:R-:W-:Y:S01]  /*1ac0*/  LOP3.LUT R6, R6, UR8, RZ, 0x3c, !PT ;  /* 0x0000000806067c12 */ /* 0x000fe2000f8e3cff */
[----:B------:R-:W-:Y:S09]  /*1ad0*/  @P1 BRA `(.L_x_26) ;  /* 0xfffffff800e81947 */ /* 0x000ff2000383ffff */
.L_x_19:
[----:B------:R-:W2:Y:S02]  /*1ae0*/  LDC R3, c[0x0][0x28c] ;  /* 0x0000a300ff037b82 */ /* 0x000ea40000000800 */
[----:B--2---:R-:W-:-:S13]  /*1af0*/  ISETP.GE.AND P1, PT, R3, 0x1, PT ;  /* 0x000000010300780c */ /* 0x004fda0003f26270 */
[----:B------:R-:W-:Y:S05]  /*1b00*/  @!P1 BRA `(.L_x_27) ;  /* 0x0000000000309947 */ /* 0x000fea0003800000 */
[----:B------:R-:W-:Y:S05]  /*1b10*/  @!P0 BRA `(.L_x_28) ;  /* 0x0000000000048947 */ /* 0x000fea0003800000 */
[----:B------:R-:W-:Y:S01]  /*1b20*/  BPT.TRAP 0x1 ;  /* 0x000000040000795c */ /* 0x000fe20000300000 */
.L_x_28:
[----:B------:R-:W-:Y:S02]  /*1b30*/  R2UR UR4, R0 ;  /* 0x00000000000472ca */ /* 0x000fe400000e0000 */
[----:B------:R-:W-:-:S11]  /*1b40*/  ISETP.GT.U32.AND P0, PT, R19, 0x1, PT ;  /* 0x000000011300780c */ /* 0x000fd60003f04070 */
[----:B------:R-:W-:-:S04]  /*1b50*/  UIADD3 UR4, UR4, UR39, URZ ;  /* 0x0000002704047290 */ /* 0x000fc8000fffe03f */
[----:B------:R-:W-:-:S04]  /*1b60*/  USHF.L.U32 UR4, UR4, 0x3, URZ ;  /* 0x0000000304047899 */ /* 0x000fc8000800063f */
[----:B------:R-:W-:-:S04]  /*1b70*/  ULOP3.LUT UR4, UR4, 0x38, URZ, 0xc0, !UPT ;  /* 0x0000003804047892 */ /* 0x000fc8000f8ec03f */
[----:B------:R-:W-:-:S04]  /*1b80*/  UIADD3 UR4, UR41, 0x40, UR4 ;  /* 0x0000004029047890 */ /* 0x000fc8000fffe004 */
[----:B------:R-:W-:-:S09]  /*1b90*/  UPRMT UR4, URZ, 0x654, UR4 ;  /* 0x000006543f047896 */ /* 0x000fd20008000004 */
[----:B------:R-:W-:Y:S01]  /*1ba0*/  SYNCS.ARRIVE.TRANS64.RED.A1T0 RZ, [UR4], RZ ;  /* 0x000000ffffff79a7 */ /* 0x000fe20008100404 */
[----:B------:R-:W-:Y:S05]  /*1bb0*/  @P0 BRA `(.L_x_27) ;  /* 0x0000000000040947 */ /* 0x000fea0003800000 */
[----:B------:R-:W-:Y:S01]  /*1bc0*/  BPT.TRAP 0x1 ;  /* 0x000000040000795c */ /* 0x000fe20000300000 */
.L_x_27:
[----:B------:R-:W2:Y:S01]  /*1bd0*/  LDC R9, c[0x0][0x288] ;  /* 0x0000a200ff097b82 */ /* 0x000ea20000000800 */
[----:B01----:R-:W-:Y:S01]  /*1be0*/  LOP3.LUT R4, R18, 0x60, RZ, 0xc0, !PT ;  /* 0x0000006012047812 */ /* 0x003fe200078ec0ff */
[----:B------:R-:W-:Y:S01]  /*1bf0*/  UIADD3 UR39, UR40, UR39, URZ ;  /* 0x0000002728277290 */ /* 0x000fe2000fffe03f */
[----:B------:R-:W-:Y:S01]  /*1c00*/  LOP3.LUT R0, R22, 0x1, RZ, 0xc0, !PT ;  /* 0x0000000116007812 */ /* 0x000fe200078ec0ff */
[----:B------:R-:W-:Y:S01]  /*1c10*/  IMAD.SHL.U32 R7, R123, 0x40, RZ ;  /* 0x000000407b077824 */ /* 0x000fe200078e00ff */
[----:B------:R-:W-:Y:S01]  /*1c20*/  SHF.R.U32.HI R3, RZ, 0x2, R18 ;  /* 0x00000002ff037819 */ /* 0x000fe20000011612 */
[----:B------:R-:W-:Y:S01]  /*1c30*/  USHF.R.U32.HI UR4, URZ, 0x3, UR39 ;  /* 0x000000033f047899 */ /* 0x000fe20008011627 */
[----:B------:R-:W-:Y:S01]  /*1c40*/  SHF.R.U32.HI R6, RZ, 0x1, R4 ;  /* 0x00000001ff067819 */ /* 0x000fe20000011604 */
[----:B------:R-:W-:Y:S01]  /*1c50*/  IMAD.SHL.U32 R4, R0, 0x40, RZ ;  /* 0x0000004000047824 */ /* 0x000fe200078e00ff */
[----:B------:R-:W-:Y:S01]  /*1c60*/  LOP3.LUT R3, R3, 0x7, RZ, 0xc0, !PT ;  /* 0x0000000703037812 */ /* 0x000fe200078ec0ff */
[----:B------:R-:W-:Y:S01]  /*1c70*/  ULOP3.LUT UR4, UR4, 0x1, URZ, 0xc0, !UPT ;  /* 0x0000000104047892 */ /* 0x000fe2000f8ec03f */
[----:B------:R-:W-:Y:S01]  /*1c80*/  IMAD.SHL.U32 R12, R18, 0x2, RZ ;  /* 0x00000002120c7824 */ /* 0x000fe200078e00ff */
[----:B------:R-:W-:Y:S01]  /*1c90*/  ULDC UR8, c[0x0][0x284] ;  /* 0x0000a10000087ab9 */ /* 0x000fe20000000800 */
[--C-:B------:R-:W-:Y:S01]  /*1ca0*/  IADD3 R5, RZ, -R6, -R3.reuse ;  /* 0x80000006ff057210 */ /* 0x100fe20007ffe803 */
[----:B------:R-:W-:Y:S01]  /*1cb0*/  UISETP.GT.U32.AND UP1, UPT, UR39, 0x7, UPT ;  /* 0x000000072700788c */ /* 0x000fe2000bf24070 */
[----:B------:R-:W-:Y:S01]  /*1cc0*/  LOP3.LUT R3, R4, 0x40, R3, 0xe2, !PT ;  /* 0x0000004004037812 */ /* 0x000fe200078ee203 */
[----:B------:R-:W-:Y:S01]  /*1cd0*/  UISETP.NE.U32.AND UP0, UPT, UR4, 0x1, UPT ;  /* 0x000000010400788c */ /* 0x000fe2000bf05070 */
[----:B------:R-:W-:Y:S01]  /*1ce0*/  LOP3.LUT R4, R18, 0x3, RZ, 0xc0, !PT ;  /* 0x0000000312047812 */ /* 0x000fe200078ec0ff */
[----:B------:R-:W-:Y:S01]  /*1cf0*/  ULDC.64 UR6, c[0x0][0x5d0] ;  /* 0x0001740000067ab9 */ /* 0x000fe20000000a00 */
[----:B------:R-:W-:Y:S01]  /*1d00*/  SHF.R.S32.HI R127, RZ, 0x1f, R23 ;  /* 0x0000001fff7f7819 */ /* 0x000fe20000011417 */
[----:B------:R-:W-:Y:S01]  /*1d10*/  UISETP.LT.U32.AND UP1, UPT, UR40, 0x8, UP1 ;  /* 0x000000082800788c */ /* 0x000fe20008f21070 */
[C---:B------:R-:W-:Y:S01]  /*1d20*/  LOP3.LUT R12, R7.reuse, 0x6, R12, 0xf8, !PT ;  /* 0x00000006070c7812 */ /* 0x040fe200078ef80c */
[----:B------:R-:W-:Y:S01]  /*1d30*/  UISETP.GT.U32.AND UP0, UPT, UR40, 0x7, !UP0 ;  /* 0x000000072800788c */ /* 0x000fe2000c704070 */
[----:B------:R-:W-:Y:S01]  /*1d40*/  IMAD R0, R0, -0x40, R5 ;  /* 0xffffffc000007824 */ /* 0x000fe200078e0205 */
[----:B--2---:R-:W-:Y:S01]  /*1d50*/  ISETP.GE.AND P0, PT, R7, R9, PT ;  /* 0x000000090700720c */ /* 0x004fe20003f06270 */
[----:B------:R-:W-:Y:S01]  /*1d60*/  IMAD R8, R4, -0x2, R9 ;  /* 0xfffffffe04087824 */ /* 0x000fe200078e0209 */
[----:B------:R-:W-:Y:S01]  /*1d70*/  SHF.R.S32.HI R13, RZ, 0x1f, R12 ;  /* 0x0000001fff0d7819 */ /* 0x000fe2000001140c */
[C---:B------:R-:W-:Y:S01]  /*1d80*/  IMAD R9, R122.reuse, 0x180, RZ ;  /* 0x000001807a097824 */ /* 0x040fe200078e02ff */
[----:B------:R-:W-:Y:S01]  /*1d90*/  USEL UR5, URZ, 0x1, !UP1 ;  /* 0x000000013f057887 */ /* 0x000fe2000c800000 */
[----:B------:R-:W-:Y:S01]  /*1da0*/  IMAD R4, R127, UR6, RZ ;  /* 0x000000067f047c24 */ /* 0x000fe2000f8e02ff */
[----:B------:R-:W-:Y:S01]  /*1db0*/  USEL UR4, URZ, 0x1, !UP0 ;  /* 0x000000013f047887 */ /* 0x000fe2000c000000 */
[----:B------:R-:W-:Y:S01]  /*1dc0*/  IMAD.WIDE R122, R122, 0x180, RZ ;  /* 0x000001807a7a7825 */ /* 0x000fe200078e02ff */
[C---:B------:R-:W-:Y:S01]  /*1dd0*/  ISETP.GE.OR P0, PT, R9.reuse, UR8, P0 ;  /* 0x0000000809007c0c */ /* 0x040fe20008706670 */
[----:B------:R-:W-:Y:S01]  /*1de0*/  ULOP3.LUT UR39, UR39, 0x7, URZ, 0xc0, !UPT ;  /* 0x0000000727277892 */ /* 0x000fe2000f8ec03f */
[----:B------:R-:W-:Y:S01]  /*1df0*/  IADD3 R0, -R9, UR8, R0 ;  /* 0x0000000809007c10 */ /* 0x000fe2000fffe100 */
[C---:B------:R-:W-:Y:S01]  /*1e00*/  IMAD R11, R23.reuse, UR7, R4 ;  /* 0x00000007170b7c24 */ /* 0x040fe2000f8e0204 */
[----:B------:R-:W-:Y:S01]  /*1e10*/  ULOP3.LUT UR38, UR4, UR38, UR5, 0x96, !UPT ;  /* 0x0000002604267292 */ /* 0x000fe2000f8e9605 */
[----:B------:R-:W-:Y:S01]  /*1e20*/  IMAD.WIDE.U32 R4, R23, UR6, R12 ;  /* 0x0000000617047c25 */ /* 0x000fe2000f8e000c */
[----:B------:R-:W-:-:S03]  /*1e30*/  LOP3.LUT R137, R122, R3, R6, 0xfe, !PT ;  /* 0x000000037a897212 */ /* 0x000fc600078efe06 */
[----:B------:R-:W-:Y:S02]  /*1e40*/  IMAD.IADD R5, R5, 0x1, R11 ;  /* 0x0000000105057824 */ /* 0x000fe400078e020b */
[----:B------:R-:W-:Y:S02]  /*1e50*/  IMAD.IADD R3, R8, 0x1, -R7 ;  /* 0x0000000108037824 */ /* 0x000fe400078e0a07 */
[----:B------:R-:W-:Y:S01]  /*1e60*/  IMAD.MOV.U32 R10, RZ, RZ, -0x1 ;  /* 0xffffffffff0a7424 */ /* 0x000fe200078e00ff */
[----:B------:R-:W-:Y:S06]  /*1e70*/  @P0 BRA `(.L_x_29) ;  /* 0x00000074001c0947 */ /* 0x000fec0003800000 */
[----:B------:R-:W0:Y:S01]  /*1e80*/  LDC.64 R20, c[0x0][0x5c8] ;  /* 0x00017200ff147b82 */ /* 0x000e220000000a00 */
[----:B-----5:R-:W-:Y:S01]  /*1e90*/  FSETP.NEU.AND P0, PT, R121, RZ, PT ;  /* 0x000000ff7900720b */ /* 0x020fe20003f0d000 */
[----:B------:R-:W-:Y:S01]  /*1ea0*/  BSSY B0, `(.L_x_29) ;  /* 0x0000744000007945 */ /* 0x000fe20003800000 */
[----:B------:R-:W-:-:S04]  /*1eb0*/  ISETP.GT.AND P1, PT, R0, RZ, PT ;  /* 0x000000ff0000720c */ /* 0x000fc80003f24270 */
[----:B------:R-:W-:Y:S01]  /*1ec0*/  ISETP.GT.AND P2, PT, R3, RZ, P1 ;  /* 0x000000ff0300720c */ /* 0x000fe20000f44270 */
[-C--:B0-----:R-:W-:Y:S02]  /*1ed0*/  IMAD R6, R123, R20.reuse, RZ ;  /* 0x000000147b067224 */ /* 0x081fe400078e02ff */
[----:B------:R-:W-:-:S04]  /*1ee0*/  IMAD.WIDE.U32 R130, R137, R20, R4 ;  /* 0x0000001489827225 */ /* 0x000fc800078e0004 */
[----:B------:R-:W-:-:S04]  /*1ef0*/  IMAD R5, R137, R21, R6 ;  /* 0x0000001589057224 */ /* 0x000fc800078e0206 */
[----:B------:R-:W-:Y:S01]  /*1f00*/  IMAD.IADD R139, R131, 0x1, R5 ;  /* 0x00000001838b7824 */ /* 0x000fe200078e0205 */
[----:B------:R-:W-:Y:S06]  /*1f10*/  @!P0 BRA `(.L_x_30) ;  /* 0x0000004c00b48947 */ /* 0x000fec0003800000 */
[----:B------:R-:W0:Y:S01]  /*1f20*/  LDC.64 R134, c[0x0][0x5b8] ;  /* 0x00016e00ff867b82 */ /* 0x000e220000000a00 */
[----:B------:R-:W-:-:S07]  /*1f30*/  ULDC.64 UR4, c[0x0][0x5c0] ;  /* 0x0001700000047ab9 */ /* 0x000fce0000000a00 */
[----:B------:R-:W1:Y:S08]  /*1f40*/  LDC.64 R14, c[0x0][0x5b0] ;  /* 0x00016c00ff0e7b82 */ /* 0x000e700000000a00 */
[----:B------:R-:W2:Y:S01]  /*1f50*/  LDC.64 R124, c[0x0][0x5a8] ;  /* 0x00016a00ff7c7b82 */ /* 0x000ea20000000a00 */
[-C--:B0-----:R-:W-:Y:S02]  /*1f60*/  IMAD R4, R127, R134.reuse, RZ ;  /* 0x000000867f047224 */ /* 0x081fe400078e02ff */
[----:B------:R-:W-:-:S04]  /*1f70*/  IMAD.WIDE.U32 R132, R23, R134, R12 ;  /* 0x0000008617847225 */ /* 0x000fc800078e000c */
[----:B------:R-:W-:Y:S02]  /*1f80*/  IMAD R131, R23, R135, R4 ;  /* 0x0000008717837224 */ /* 0x000fe400078e0204 */
[-C--:B-1----:R-:W-:Y:S02]  /*1f90*/  IMAD R122, R123, R14.reuse, RZ ;  /* 0x0000000e7b7a7224 */ /* 0x082fe400078e02ff */
[----:B------:R-:W-:Y:S02]  /*1fa0*/  IMAD.IADD R9, R133, 0x1, R131 ;  /* 0x0000000185097824 */ /* 0x000fe400078e0283 */
[----:B------:R-:W-:Y:S02]  /*1fb0*/  IMAD.MOV.U32 R8, RZ, RZ, R132 ;  /* 0x000000ffff087224 */ /* 0x000fe400078e0084 */
[C---:B------:R-:W-:Y:S02]  /*1fc0*/  IMAD R127, R137.reuse, R15, R122 ;  /* 0x0000000f897f7224 */ /* 0x040fe400078e027a */
[----:B------:R-:W-:-:S04]  /*1fd0*/  IMAD.WIDE.U32 R6, R137, R14, R8 ;  /* 0x0000000e89067225 */ /* 0x000fc800078e0008 */
[----:B------:R-:W-:Y:S01]  /*1fe0*/  IMAD.IADD R5, R7, 0x1, R127 ;  /* 0x0000000107057824 */ /* 0x000fe200078e027f */
[----:B--2---:R-:W-:-:S04]  /*1ff0*/  LEA R4, P0, R6, R124, 0x1 ;  /* 0x0000007c06047211 */ /* 0x004fc800078008ff */
[----:B------:R-:W-:-:S05]  /*2000*/  LEA.HI.X R5, R6, R125, R5, 0x1, P0 ;  /* 0x0000007d06057211 */ /* 0x000fca00000f0c05 */
[----:B------:R-:W2:Y:S01]  /*2010*/  @P2 LDG.E.LTC128B.U16 R11, desc[UR36][R4.64] ;  /* 0x00000024040b2981 */ /* 0x000ea2000c1e1520 */
[----:B------:R-:W-:Y:S01]  /*2020*/  IMAD.WIDE.U32 R122, R137, R14, R12 ;  /* 0x0000000e897a7225 */ /* 0x000fe200078e000c */
[----:B------:R-:W-:Y:S01]  /*2030*/  ISETP.GT.AND P3, PT, R3, 0x1, P1 ;  /* 0x000000010300780c */ /* 0x000fe20000f64270 */
[----:B------:R-:W-:Y:S02]  /*2040*/  BSSY B1, `(.L_x_31) ;  /* 0x0000012000017945 */ /* 0x000fe40003800000 */
[----:B------:R-:W-:Y:S02]  /*2050*/  IMAD.IADD R123, R127, 0x1, R123 ;  /* 0x000000017f7b7824 */ /* 0x000fe400078e027b */
[----:B------:R-:W-:-:S04]  /*2060*/  IMAD.WIDE.U32 R128, R23, R134, R122 ;  /* 0x0000008617807225 */ /* 0x000fc800078e007a */
[----:B--2---:R-:W-:-:S05]  /*2070*/  HADD2.F32 R6, -RZ, R11.H0_H0 ;  /* 0x2000000bff067230 */ /* 0x004fca0000004100 */
[----:B------:R-:W-:Y:S01]  /*2080*/  FMUL R7, R6, R121 ;  /* 0x0000007906077220 */ /* 0x000fe20000400000 */
[----:B------:R-:W-:-:S03]  /*2090*/  LEA R6, P0, R130, UR4, 0x1 ;  /* 0x0000000482067c11 */ /* 0x000fc6000f8008ff */
[----:B------:R-:W-:Y:S01]  /*20a0*/  FFMA R7, R88, R120, R7 ;  /* 0x0000007858077223 */ /* 0x000fe20000000007 */
[----:B------:R-:W-:-:S04]  /*20b0*/  IMAD.IADD R88, R131, 0x1, R129 ;  /* 0x0000000183587824 */ /* 0x000fc800078e0281 */
[----:B------:R-:W-:Y:S02]  /*20c0*/  F2FP.F16.F32.PACK_AB R123, RZ, R7 ;  /* 0x00000007ff7b723e */ /* 0x000fe400000000ff */
[----:B------:R-:W-:Y:S02]  /*20d0*/  LEA.HI.X R7, R130, UR5, R139, 0x1, P0 ;  /* 0x0000000582077c11 */ /* 0x000fe400080f0c8b */
[----:B------:R-:W-:Y:S02]  /*20e0*/  PRMT R129, R123, 0x7610, R129 ;  /* 0x000076107b817816 */ /* 0x000fe40000000081 */
[----:B------:R-:W-:-:S03]  /*20f0*/  LEA R122, P0, R128, R124, 0x1 ;  /* 0x0000007c807a7211 */ /* 0x000fc600078008ff */
[----:B------:R0:W-:Y:S01]  /*2100*/  @P2 STG.E.U16 desc[UR36][R6.64], R129 ;  /* 0x0000008106002986 */ /* 0x0001e2000c101524 */
[----:B------:R-:W-:Y:S01]  /*2110*/  LEA.HI.X R123, R128, R125, R88, 0x1, P0 ;  /* 0x0000007d807b7211 */ /* 0x000fe200000f0c58 */
[C---:B------:R-:W-:Y:S01]  /*2120*/  IMAD.SHL.U32 R128, R14.reuse, 0x8, RZ ;  /* 0x000000080e807824 */ /* 0x040fe200078e00ff */
[----:B0-----:R-:W-:Y:S01]  /*2130*/  SHF.L.U64.HI R129, R14, 0x3, R15 ;  /* 0x000000030e817819 */ /* 0x001fe2000001020f */
[----:B------:R-:W-:Y:S06]  /*2140*/  @!P3 BRA `(.L_x_32) ;  /* 0x000000000004b947 */ /* 0x000fec0003800000 */
[----:B------:R0:W5:Y:S02]  /*2150*/  LDG.E.LTC128B.U16 R11, desc[UR36][R122.64+0x2] ;  /* 0x000002247a0b7981 */ /* 0x000164000c1e1520 */
.L_x_32:
[----:B------:R-:W-:Y:S05]  /*2160*/  BSYNC B1 ;  /* 0x0000000000017941 */ /* 0x000fea0003800000 */
.L_x_31:
[----:B-----5:R-:W-:Y:S01]  /*2170*/  HADD2.F32 R8, -RZ, R11.H0_H0 ;  /* 0x2000000bff087230 */ /* 0x020fe20000004100 */
[----:B------:R-:W-:Y:S01]  /*2180*/  ISETP.GT.AND P0, PT, R0, 0x8, PT ;  /* 0x000000080000780c */ /* 0x000fe20003f04270 */
[----:B------:R-:W-:-:S04]  /*2190*/  IMAD.WIDE.U32 R128, R137, R14, R128 ;  /* 0x0000000e89807225 */ /* 0x000fc800078e0080 */
[----:B------:R-:W-:Y:S01]  /*21a0*/  FMUL R8, R8, R121 ;  /* 0x0000007908087220 */ /* 0x000fe20000400000 */
[----:B------:R-:W-:Y:S01]  /*21b0*/  IMAD.IADD R129, R127, 0x1, R129 ;  /* 0x000000017f817824 */ /* 0x000fe200078e0281 */
[----:B------:R-:W-:Y:S02]  /*21c0*/  IADD3 R132, P4, R132, R128, RZ ;  /* 0x0000008084847210 */ /* 0x000fe40007f9e0ff */
[----:B------:R-:W-:Y:S01]  /*21d0*/  ISETP.GT.AND P2, PT, R3, RZ, P0 ;  /* 0x000000ff0300720c */ /* 0x000fe20000744270 */
[----:B------:R-:W-:Y:S01]  /*21e0*/  FFMA R89, R89, R120, R8 ;  /* 0x0000007859597223 */ /* 0x000fe20000000008 */
[----:B------:R-:W-:Y:S01]  /*21f0*/  PRMT R127, R11, 0x7610, R127 ;  /* 0x000076100b7f7816 */ /* 0x000fe2000000007f */
[----:B------:R-:W-:Y:S01]  /*2200*/  IMAD.X R9, R129, 0x1, R9, P4 ;  /* 0x0000000181097824 */ /* 0x000fe200020e0609 */
[----:B------:R-:W-:Y:S02]  /*2210*/  LEA R8, P4, R132, R124, 0x1 ;  /* 0x0000007c84087211 */ /* 0x000fe400078808ff */
[----:B------:R-:W-:-:S02]  /*2220*/  F2FP.F16.F32.PACK_AB R89, RZ, R89 ;  /* 0x00000059ff59723e */ /* 0x000fc400000000ff */
[----:B------:R-:W-:-:S03]  /*2230*/  LEA.HI.X R9, R132, R125, R9, 0x1, P4 ;  /* 0x0000007d84097211 */ /* 0x000fc600020f0c09 */
[----:B------:R1:W-:Y:S04]  /*2240*/  @P3 STG.E.U16 desc[UR36][R6.64+0x2], R89 ;  /* 0x0000025906003986 */ /* 0x0003e8000c101524 */
[----:B------:R-:W2:Y:S01]  /*2250*/  @P2 LDG.E.LTC128B.U16 R127, desc[UR36][R8.64] ;  /* 0x00000024087f2981 */ /* 0x000ea2000c1e1520 */
[----:B------:R-:W-:Y:S01]  /*2260*/  IADD3 R128, P3, R12, R128, RZ ;  /* 0x000000800c807210 */ /* 0x000fe20007f7e0ff */
[----:B------:R-:W-:Y:S04]  /*2270*/  BSSY B1, `(.L_x_33) ;  /* 0x0000011000017945 */ /* 0x000fe80003800000 */
[----:B------:R-:W-:Y:S01]  /*2280*/  IMAD.X R129, R13, 0x1, R129, P3 ;  /* 0x000000010d817824 */ /* 0x000fe200018e0681 */
[----:B------:R-:W-:-:S02]  /*2290*/  SHF.L.U64.HI R13, R20, 0x4, R21 ;  /* 0x00000004140d7819 */ /* 0x000fc40000010215 */
[----:B------:R-:W-:Y:S01]  /*22a0*/  ISETP.GT.AND P3, PT, R3, 0x1, P0 ;  /* 0x000000010300780c */ /* 0x000fe20000764270 */
[----:B------:R-:W-:-:S04]  /*22b0*/  IMAD.WIDE.U32 R128, R23, R134, R128 ;  /* 0x0000008617807225 */ /* 0x000fc800078e0080 */
[----:B------:R-:W-:Y:S01]  /*22c0*/  IMAD.IADD R23, R131, 0x1, R129 ;  /* 0x0000000183177824 */ /* 0x000fe200078e0281 */
[----:B------:R-:W-:-:S04]  /*22d0*/  LEA R88, P5, R128, R124, 0x1 ;  /* 0x0000007c80587211 */ /* 0x000fc800078a08ff */
[----:B-1----:R-:W-:Y:S01]  /*22e0*/  LEA.HI.X R89, R128, R125, R23, 0x1, P5 ;  /* 0x0000007d80597211 */ /* 0x002fe200028f0c17 */
[----:B--2---:R-:W-:-:S05]  /*22f0*/  HADD2.F32 R12, -RZ, R127.H0_H0 ;  /* 0x2000007fff0c7230 */ /* 0x004fca0000004100 */
[----:B------:R-:W-:Y:S01]  /*2300*/  FMUL R11, R12, R121 ;  /* 0x000000790c0b7220 */ /* 0x000fe20000400000 */
[----:B------:R-:W-:-:S03]  /*2310*/  LEA R12, P4, R20, R6, 0x4 ;  /* 0x00000006140c7211 */ /* 0x000fc600078820ff */
[----:B------:R-:W-:Y:S02]  /*2320*/  FFMA R11, R90, R120, R11 ;  /* 0x000000785a0b7223 */ /* 0x000fe4000000000b */
[----:B------:R-:W-:-:S03]  /*2330*/  IMAD.X R13, R13, 0x1, R7, P4 ;  /* 0x000000010d0d7824 */ /* 0x000fc600020e0607 */
[----:B------:R-:W-:-:S05]  /*2340*/  F2FP.F16.F32.PACK_AB R11, RZ, R11 ;  /* 0x0000000bff0b723e */ /* 0x000fca00000000ff */
[----:B------:R1:W-:Y:S01]  /*2350*/  @P2 STG.E.U16 desc[UR36][R12.64], R11 ;  /* 0x0000000b0c002986 */ /* 0x0003e2000c101524 */
[----:B------:R-:W-:Y:S05]  /*2360*/  @!P3 BRA `(.L_x_34) ;  /* 0x000000000004b947 */ /* 0x000fea0003800000 */
[----:B------:R2:W5:Y:S02]  /*2370*/  LDG.E.LTC128B.U16 R127, desc[UR36][R88.64+0x2] ;  /* 0x00000224587f7981 */ /* 0x000564000c1e1520 */
.L_x_34:
[----:B------:R-:W-:Y:S05]  /*2380*/  BSYNC B1 ;  /* 0x0000000000017941 */ /* 0x000fea0003800000 */
.L_x_33:
[----:B-----5:R-:W-:Y:S01]  /*2390*/  HADD2.F32 R90, -RZ, R127.H0_H0 ;  /* 0x2000007fff5a7230 */ /* 0x020fe20000004100 */
[----:B------:R-:W-:Y:S01]  /*23a0*/  ISETP.GT.AND P2, PT, R3, 0x8, P1 ;  /* 0x000000080300780c */ /* 0x000fe20000f44270 */
[----:B------:R-:W-:Y:S03]  /*23b0*/  BSSY B1, `(.L_x_35) ;  /* 0x0000007000017945 */ /* 0x000fe60003800000 */
[----:B------:R-:W-:-:S04]  /*23c0*/  FMUL R90, R90, R121 ;  /* 0x000000795a5a7220 */ /* 0x000fc80000400000 */
[----:B------:R-:W-:-:S05]  /*23d0*/  FFMA R90, R91, R120, R90 ;  /* 0x000000785b5a7223 */ /* 0x000fca000000005a */
[----:B------:R-:W-:-:S05]  /*23e0*/  F2FP.F16.F32.PACK_AB R90, RZ, R90 ;  /* 0x0000005aff5a723e */ /* 0x000fca00000000ff */
[----:B------:R3:W-:Y:S01]  /*23f0*/  @P3 STG.E.U16 desc[UR36][R12.64+0x2], R90 ;  /* 0x0000025a0c003986 */ /* 0x0007e2000c101524 */
[----:B------:R-:W-:Y:S05]  /*2400*/  @!P2 BRA `(.L_x_36) ;  /* 0x000000000004a947 */ /* 0x000fea0003800000 */
[----:B------:R4:W5:Y:S02]  /*2410*/  LDG.E.LTC128B.U16 R127, desc[UR36][R122.64+0x10] ;  /* 0x000010247a7f7981 */ /* 0x000964000c1e1520 */
.L_x_36:
[----:B------:R-:W-:Y:S05]  /*2420*/  BSYNC B1 ;  /* 0x0000000000017941 */ /* 0x000fea0003800000 */
.L_x_35:
[----:B---3-5:R-:W-:Y:S01]  /*2430*/  HADD2.F32 R90, -RZ, R127.H0_H0 ;  /* 0x2000007fff5a7230 */ /* 0x028fe20000004100 */
[----:B------:R-:W-:Y:S01]  /*2440*/  ISETP.GT.AND P3, PT, R3, 0x9, P1 ;  /* 0x000000090300780c */ /* 0x000fe20000f64270 */
[----:B------:R-:W-:Y:S03]  /*2450*/  BSSY B1, `(.L_x_37) ;  /* 0x0000007000017945 */ /* 0x000fe60003800000 */
[----:B-1----:R-:W-:-:S04]  /*2460*/  FMUL R11, R90, R121 ;  /* 0x000000795a0b7220 */ /* 0x002fc80000400000 */
[----:B------:R-:W-:-:S05]  /*2470*/  FFMA R11, R92, R120, R11 ;  /* 0x000000785c0b7223 */ /* 0x000fca000000000b */
[----:B------:R-:W-:-:S05]  /*2480*/  F2FP.F16.F32.PACK_AB R11, RZ, R11 ;  /* 0x0000000bff0b723e */ /* 0x000fca00000000ff */
[----:B------:R1:W-:Y:S01]  /*2490*/  @P2 STG.E.U16 desc[UR36][R6.64+0x10], R11 ;  /* 0x0000100b06002986 */ /* 0x0003e2000c101524 */
[----:B------:R-:W-:Y:S05]  /*24a0*/  @!P3 BRA `(.L_x_38) ;  /* 0x000000000004b947 */ /* 0x000fea0003800000 */
[----:B------:R3:W5:Y:S02]  /*24b0*/  LDG.E.LTC128B.U16 R127, desc[UR36][R122.64+0x12] ;  /* 0x000012247a7f7981 */ /* 0x000764000c1e1520 */
.L_x_38:
[----:B------:R-:W-:Y:S05]  /*24c0*/  BSYNC B1 ;  /* 0x0000000000017941 */ /* 0x000fea0003800000 */
.L_x_37:
        /* <DEDUP_REMOVED lines=9> */
.L_x_40:
[----:B------:R-:W-:Y:S05]  /*2560*/  BSYNC B1 ;  /* 0x0000000000017941 */ /* 0x000fea0003800000 */
.L_x_39:
[----:B0----5:R-:W-:Y:S01]  /*2570*/  HADD2.F32 R90, -RZ, R127.H0_H0 ;  /* 0x2000007fff5a7230 */ /* 0x021fe20000004100 */
        /* <DEDUP_REMOVED lines=8> */
.L_x_42:
[----:B------:R-:W-:Y:S05]  /*2600*/  BSYNC B1 ;  /* 0x0000000000017941 */ /* 0x000fea0003800000 */
.L_x_41:
        /* <DEDUP_REMOVED lines=9> */
.L_x_44:
[----:B------:R-:W-:Y:S05]  /*26a0*/  BSYNC B1 ;  /* 0x0000000000017941 */ /* 0x000fea0003800000 */
.L_x_43:
[----:B0----5:R-:W-:Y:S01]  /*26b0*/  HADD2.F32 R90, -RZ, R127.H0_H0 ;  /* 0x2000007fff5a7230 */ /* 0x021fe20000004100 */
        /* <DEDUP_REMOVED lines=8> */
.L_x_46:
[----:B------:R-:W-:Y:S05]  /*2740*/  BSYNC B1 ;  /* 0x0000000000017941 */ /* 0x000fea0003800000 */
.L_x_45:
        /* <DEDUP_REMOVED lines=9> */
.L_x_48:
[----:B------:R-:W-:Y:S05]  /*27e0*/  BSYNC B1 ;  /* 0x0000000000017941 */ /* 0x000fea0003800000 */
.L_x_47:
        /* <DEDUP_REMOVED lines=9> */
.L_x_50:
[----:B------:R-:W-:Y:S05]  /*2880*/  BSYNC B1 ;  /* 0x0000000000017941 */ /* 0x000fea0003800000 */
.L_x_49:
        /* <DEDUP_REMOVED lines=9> */
.L_x_52:
[----:B------:R-:W-:Y:S05]  /*2920*/  BSYNC B1 ;  /* 0x0000000000017941 */ /* 0x000fea0003800000 */
.L_x_51:
        /* <DEDUP_REMOVED lines=9> */
.L_x_54:
[----:B------:R-:W-:Y:S05]  /*29c0*/  BSYNC B1 ;  /* 0x0000000000017941 */ /* 0x000fea0003800000 */
.L_x_53:
        /* <DEDUP_REMOVED lines=9> */
.L_x_56:
[----:B------:R-:W-:Y:S05]  /*2a60*/  BSYNC B1 ;  /* 0x0000000000017941 */ /* 0x000fea0003800000 */
.L_x_55:
        /* <DEDUP_REMOVED lines=9> */
.L_x_58:
[----:B------:R-:W-:Y:S05]  /*2b00*/  BSYNC B1 ;  /* 0x0000000000017941 */ /* 0x000fea0003800000 */
.L_x_57:
        /* <DEDUP_REMOVED lines=9> */
.L_x_60:
[----:B------:R-:W-:Y:S05]  /*2ba0*/  BSYNC B1 ;  /* 0x0000000000017941 */ /* 0x000fea0003800000 */
.L_x_59:
        /* <DEDUP_REMOVED lines=9> */
.L_x_62:
[----:B------:R-:W-:Y:S05]  /*2c40*/  BSYNC B1 ;  /* 0x0000000000017941 */ /* 0x000fea0003800000 */
.L_x_61:
        /* <DEDUP_REMOVED lines=9> */
.L_x_64:
[----:B------:R-:W-:Y:S05]  /*2ce0*/  BSYNC B1 ;  /* 0x0000000000017941 */ /* 0x000fea0003800000 */
.L_x_63:
        /* <DEDUP_REMOVED lines=9> */
.L_x_66:
[----:B------:R-:W-:Y:S05]  /*2d80*/  BSYNC B1 ;  /* 0x0000000000017941 */ /* 0x000fea0003800000 */
.L_x_65:
        /* <DEDUP_REMOVED lines=9> */
.L_x_68:
[----:B------:R-:W-:Y:S05]  /*2e20*/  BSYNC B1 ;  /* 0x0000000000017941 */ /* 0x000fea0003800000 */
.L_x_67:
        /* <DEDUP_REMOVED lines=9> */
.L_x_70:
[----:B------:R-:W-:Y:S05]  /*2ec0*/  BSYNC B1 ;  /* 0x0000000000017941 */ /* 0x000fea0003800000 */
.L_x_69:
        /* <DEDUP_REMOVED lines=9> */
.L_x_72:
[----:B------:R-:W-:Y:S05]  /*2f60*/  BSYNC B1 ;  /* 0x0000000000017941 */ /* 0x000fea0003800000 */
.L_x_71:
        /* <DEDUP_REMOVED lines=9> */
.L_x_74:
[----:B------:R-:W-:Y:S05]  /*3000*/  BSYNC B1 ;  /* 0x0000000000017941 */ /* 0x000fea0003800000 */
.L_x_73:
        /* <DEDUP_REMOVED lines=9> */
.L_x_76:
[----:B------:R-:W-:Y:S05]  /*30a0*/  BSYNC B1 ;  /* 0x0000000000017941 */ /* 0x000fea0003800000 */
.L_x_75:
        /* <DEDUP_REMOVED lines=9> */
.L_x_78:
[----:B------:R-:W-:Y:S05]  /*3140*/  BSYNC B1 ;  /* 0x0000000000017941 */ /* 0x000fea0003800000 */
.L_x_77:
        /* <DEDUP_REMOVED lines=9> */
.L_x_80:
[----:B------:R-:W-:Y:S05]  /*31e0*/  BSYNC B1 ;  /* 0x0000000000017941 */ /* 0x000fea0003800000 */
.L_x_79:
        /* <DEDUP_REMOVED lines=9> */
.L_x_82:
[----:B------:R-:W-:Y:S05]  /*3280*/  BSYNC B1 ;  /* 0x0000000000017941 */ /* 0x000fea0003800000 */
.L_x_81:
        /* <DEDUP_REMOVED lines=9> */
.L_x_84:
[----:B------:R-:W-:Y:S05]  /*3320*/  BSYNC B1 ;  /* 0x0000000000017941 */ /* 0x000fea0003800000 */
.L_x_83:
        /* <DEDUP_REMOVED lines=9> */
.L_x_86:
[----:B------:R-:W-:Y:S05]  /*33c0*/  BSYNC B1 ;  /* 0x0000000000017941 */ /* 0x000fea0003800000 */
.L_x_85:
        /* <DEDUP_REMOVED lines=9> */
.L_x_88:
[----:B------:R-:W-:Y:S05]  /*3460*/  BSYNC B1 ;  /* 0x0000000000017941 */ /* 0x000fea0003800000 */
.L_x_87:
        /* <DEDUP_REMOVED lines=9> */
.L_x_90:
[----:B------:R-:W-:Y:S05]  /*3500*/  BSYNC B1 ;  /* 0x0000000000017941 */ /* 0x000fea0003800000 */
.L_x_89:
[----:B012--5:R-:W-:Y:S01]  /*3510*/  HADD2.F32 R88, -RZ, R127.H0_H0 ;  /* 0x2000007fff587230 */ /* 0x027fe20000004100 */
[----:B------:R-:W-:Y:S01]  /*3520*/  ISETP.GT.AND P0, PT, R0, 0x80, PT ;  /* 0x000000800000780c */ /* 0x000fe20003f04270 */
[C---:B------:R-:W-:Y:S01]  /*3530*/  IMAD.SHL.U32 R11, R14.reuse, 0x100, RZ ;  /* 0x000001000e0b7824 */ /* 0x040fe200078e00ff */
[----:B------:R-:W-:Y:S02]  /*3540*/  SHF.L.U64.HI R23, R14, 0x8, R15 ;  /* 0x000000080e177819 */ /* 0x000fe4000001020f */
[----:B------:R-:W-:Y:S01]  /*3550*/  FMUL R88, R88, R121 ;  /* 0x0000007958587220 */ /* 0x000fe20000400000 */
[----:B------:R-:W-:Y:S02]  /*3560*/  ISETP.GT.AND P3, PT, R3, RZ, P0 ;  /* 0x000000ff0300720c */ /* 0x000fe40000764270 */
[----:B------:R-:W-:Y:S01]  /*3570*/  IADD3 R14, P2, R11, R4, RZ ;  /* 0x000000040b0e7210 */ /* 0x000fe20007f5e0ff */
[----:B------:R-:W-:-:S04]  /*3580*/  FFMA R88, R119, R120, R88 ;  /* 0x0000007877587223 */ /* 0x000fc80000000058 */
[----:B------:R-:W-:Y:S01]  /*3590*/  IMAD.X R15, R23, 0x1, R5, P2 ;  /* 0x00000001170f7824 */ /* 0x000fe200010e0605 */
[----:B------:R-:W-:-:S04]  /*35a0*/  F2FP.F16.F32.PACK_AB R88, RZ, R88 ;  /* 0x00000058ff58723e */ /* 0x000fc800000000ff */
[----:B------:R-:W-:-:S05]  /*35b0*/  PRMT R90, R88, 0x7610, R90 ;  /* 0x00007610585a7816 */ /* 0x000fca000000005a */
[----:B------:R0:W-:Y:S04]  /*35c0*/  @P1 STG.E.U16 desc[UR36][R12.64+0x72], R90 ;  /* 0x0000725a0c001986 */ /* 0x0001e8000c101524 */
[----:B------:R-:W2:Y:S01]  /*35d0*/  @P3 LDG.E.LTC128B.U16 R127, desc[UR36][R14.64] ;  /* 0x000000240e7f3981 */ /* 0x000ea2000c1e1520 */
[C---:B------:R-:W-:Y:S01]  /*35e0*/  IMAD.SHL.U32 R91, R20.reuse, 0x100, RZ ;  /* 0x00000100145b7824 */ /* 0x040fe200078e00ff */
[----:B------:R-:W-:Y:S02]  /*35f0*/  LOP3.LUT R93, R11, 0x2, RZ, 0xfc, !PT ;  /* 0x000000020b5d7812 */ /* 0x000fe400078efcff */
[----:B------:R-:W-:Y:S02]  /*3600*/  ISETP.GT.AND P2, PT, R3, 0x1, P0 ;  /* 0x000000010300780c */ /* 0x000fe40000744270 */
[----:B------:R-:W-:-:S02]  /*3610*/  SHF.L.U64.HI R95, R20, 0x8, R21 ;  /* 0x00000008145f7819 */ /* 0x000fc40000010215 */
[----:B------:R-:W-:-:S05]  /*3620*/  IADD3 R20, P1, R91, R6, RZ ;  /* 0x000000065b147210 */ /* 0x000fca0007f3e0ff */
[----:B------:R-:W-:Y:S02]  /*3630*/  IMAD.X R21, R95, 0x1, R7, P1 ;  /* 0x000000015f157824 */ /* 0x000fe400008e0607 */
[----:B--2---:R-:W-:-:S05]  /*3640*/  HADD2.F32 R88, -RZ, R127.H0_H0 ;  /* 0x2000007fff587230 */ /* 0x004fca0000004100 */
[----:B------:R-:W-:Y:S01]  /*3650*/  FMUL R89, R88, R121 ;  /* 0x0000007958597220 */ /* 0x000fe20000400000 */
[----:B------:R-:W-:-:S03]  /*3660*/  IADD3 R88, P4, R93, R4, RZ ;  /* 0x000000045d587210 */ /* 0x000fc60007f9e0ff */
[----:B------:R-:W-:-:S05]  /*3670*/  FFMA R89, R56, R120, R89 ;  /* 0x0000007838597223 */ /* 0x000fca0000000059 */
[----:B------:R-:W-:Y:S01]  /*3680*/  F2FP.F16.F32.PACK_AB R56, RZ, R89 ;  /* 0x00000059ff38723e */ /* 0x000fe200000000ff */
[----:B------:R-:W-:-:S03]  /*3690*/  IMAD.X R89, R23, 0x1, R5, P4 ;  /* 0x0000000117597824 */ /* 0x000fc600020e0605 */
[----:B0-----:R-:W-:-:S05]  /*36a0*/  PRMT R90, R56, 0x7610, R90 ;  /* 0x00007610385a7816 */ /* 0x001fca000000005a */
[----:B------:R0:W-:Y:S04]  /*36b0*/  @P3 STG.E.U16 desc[UR36][R20.64], R90 ;  /* 0x0000005a14003986 */ /* 0x0001e8000c101524 */
[----:B------:R-:W2:Y:S01]  /*36c0*/  @P2 LDG.E.LTC128B.U16 R127, desc[UR36][R88.64] ;  /* 0x00000024587f2981 */ /* 0x000ea2000c1e1520 */
[----:B------:R-:W-:Y:S01]  /*36d0*/  LOP3.LUT R97, R91, 0x2, RZ, 0xfc, !PT ;  /* 0x000000025b617812 */ /* 0x000fe200078efcff */
[----:B------:R-:W-:Y:S01]  /*36e0*/  BSSY B1, `(.L_x_91) ;  /* 0x000000f000017945 */ /* 0x000fe20003800000 */
[----:B------:R-:W-:Y:S02]  /*36f0*/  ISETP.GT.AND P1, PT, R0, 0x88, PT ;  /* 0x000000880000780c */ /* 0x000fe40003f24270 */
[----:B------:R-:W-:Y:S02]  /*3700*/  IADD3 R98, P4, R97, R6, RZ ;  /* 0x0000000661627210 */ /* 0x000fe40007f9e0ff */
[----:B------:R-:W-:-:S03]  /*3710*/  ISETP.GT.AND P3, PT, R3, RZ, P1 ;  /* 0x000000ff0300720c */ /* 0x000fc60000f64270 */
[----:B------:R-:W-:Y:S02]  /*3720*/  IMAD.X R99, R95, 0x1, R7, P4 ;  /* 0x000000015f637824 */ /* 0x000fe400020e0607 */
[----:B--2---:R-:W-:-:S05]  /*3730*/  HADD2.F32 R56, -RZ, R127.H0_H0 ;  /* 0x2000007fff387230 */ /* 0x004fca0000004100 */
[----:B------:R-:W-:-:S04]  /*3740*/  FMUL R56, R56, R121 ;  /* 0x0000007938387220 */ /* 0x000fc80000400000 */
[----:B------:R-:W-:-:S05]  /*3750*/  FFMA R56, R57, R120, R56 ;  /* 0x0000007839387223 */ /* 0x000fca0000000038 */
[----:B------:R-:W-:Y:S02]  /*3760*/  F2FP.F16.F32.PACK_AB R57, RZ, R56 ;  /* 0x00000038ff39723e */ /* 0x000fe400000000ff */
[----:B------:R-:W-:Y:S02]  /*3770*/  IADD3 R56, P4, R11, R8, RZ ;  /* 0x000000080b387210 */ /* 0x000fe40007f9e0ff */
[----:B------:R-:W-:-:S03]  /*3780*/  PRMT R88, R57, 0x7610, R88 ;  /* 0x0000761039587816 */ /* 0x000fc60000000058 */
[----:B------:R-:W-:Y:S02]  /*3790*/  IMAD.X R57, R23, 0x1, R9, P4 ;  /* 0x0000000117397824 */ /* 0x000fe400020e0609 */
[----:B------:R0:W-:Y:S01]  /*37a0*/  @P2 STG.E.U16 desc[UR36][R98.64], R88 ;  /* 0x0000005862002986 */ /* 0x0001e2000c101524 */
[----:B------:R-:W-:Y:S05]  /*37b0*/  @!P3 BRA `(.L_x_92) ;  /* 0x000000000004b947 */ /* 0x000fea0003800000 */
[----:B------:R1:W5:Y:S02]  /*37c0*/  LDG.E.LTC128B.U16 R127, desc[UR36][R56.64] ;  /* 0x00000024387f7981 */ /* 0x000364000c1e1520 */
.L_x_92:
[----:B------:R-:W-:Y:S05]  /*37d0*/  BSYNC B1 ;  /* 0x0000000000017941 */ /* 0x000fea0003800000 */
.L_x_91:
[----:B0----5:R-:W-:Y:S01]  /*37e0*/  HADD2.F32 R88, -RZ, R127.H0_H0 ;  /* 0x2000007fff587230 */ /* 0x021fe20000004100 */
[----:B------:R-:W-:Y:S01]  /*37f0*/  ISETP.GT.AND P2, PT, R3, 0x1, P1 ;  /* 0x000000010300780c */ /* 0x000fe20000f44270 */
[----:B------:R-:W-:Y:S01]  /*3800*/  BSSY B1, `(.L_x_93) ;  /* 0x000000c000017945 */ /* 0x000fe20003800000 */
[----:B------:R-:W-:Y:S02]  /*3810*/  PRMT R98, R127, 0x7610, R98 ;  /* 0x000076107f627816 */ /* 0x000fe40000000062 */
[----:B------:R-:W-:Y:S01]  /*3820*/  FMUL R89, R88, R121 ;  /* 0x0000007958597220 */ /* 0x000fe20000400000 */
[----:B------:R-:W-:-:S03]  /*3830*/  IADD3 R88, P4, R91, R12, RZ ;  /* 0x0000000c5b587210 */ /* 0x000fc60007f9e0ff */
[----:B------:R-:W-:-:S05]  /*3840*/  FFMA R89, R58, R120, R89 ;  /* 0x000000783a597223 */ /* 0x000fca0000000059 */
[----:B------:R-:W-:Y:S01]  /*3850*/  F2FP.F16.F32.PACK_AB R58, RZ, R89 ;  /* 0x00000059ff3a723e */ /* 0x000fe200000000ff */
[----:B------:R-:W-:-:S05]  /*3860*/  IMAD.X R89, R95, 0x1, R13, P4 ;  /* 0x000000015f597824 */ /* 0x000fca00020e060d */
[----:B------:R0:W-:Y:S01]  /*3870*/  @P3 STG.E.U16 desc[UR36][R88.64], R58 ;  /* 0x0000003a58003986 */ /* 0x0001e2000c101524 */
[----:B------:R-:W-:Y:S05]  /*3880*/  @!P2 BRA `(.L_x_94) ;  /* 0x00000000000ca947 */ /* 0x000fea0003800000 */
[----:B------:R-:W-:-:S05]  /*3890*/  IADD3 R98, P3, R93, R8, RZ ;  /* 0x000000085d627210 */ /* 0x000fca0007f7e0ff */
[----:B------:R-:W-:-:S05]  /*38a0*/  IMAD.X R99, R23, 0x1, R9, P3 ;  /* 0x0000000117637824 */ /* 0x000fca00018e0609 */
[----:B------:R2:W5:Y:S03]  /*38b0*/  LDG.E.LTC128B.U16 R98, desc[UR36][R98.64] ;  /* 0x0000002462627981 */ /* 0x000566000c1e1520 */
.L_x_94:
[----:B------:R-:W-:Y:S05]  /*38c0*/  BSYNC B1 ;  /* 0x0000000000017941 */ /* 0x000fea0003800000 */
.L_x_93:
[----:B0----5:R-:W-:Y:S01]  /*38d0*/  HADD2.F32 R58, -RZ, R98.H0_H0 ;  /* 0x20000062ff3a7230 */ /* 0x021fe20000004100 */
[----:B--2---:R-:W-:Y:S02]  /*38e0*/  LOP3.LUT R99, R11, 0x10, RZ, 0xfc, !PT ;  /* 0x000000100b637812 */ /* 0x004fe400078efcff */
[----:B------:R-:W-:Y:S02]  /*38f0*/  ISETP.GT.AND P3, PT, R3, 0x8, P0 ;  /* 0x000000080300780c */ /* 0x000fe40000764270 */
[----:B------:R-:W-:Y:S01]  /*3900*/  FMUL R58, R58, R121 ;  /* 0x000000793a3a7220 */ /* 0x000fe20000400000 */
[----:B------:R-:W-:Y:S02]  /*3910*/  IADD3 R102, P4, R97, R12, RZ ;  /* 0x0000000c61667210 */ /* 0x000fe40007f9e0ff */
[----:B------:R-:W-:Y:S01]  /*3920*/  IADD3 R104, P5, R99, R4, RZ ;  /* 0x0000000463687210 */ /* 0x000fe20007fbe0ff */
[----:B------:R-:W-:Y:S02]  /*3930*/  FFMA R58, R59, R120, R58 ;  /* 0x000000783b3a7223 */ /* 0x000fe4000000003a */
[----:B------:R-:W-:-:S02]  /*3940*/  IMAD.X R103, R95, 0x1, R13, P4 ;  /* 0x000000015f677824 */ /* 0x000fc400020e060d */
[----:B------:R-:W-:Y:S01]  /*3950*/  IMAD.X R105, R23, 0x1, R5, P5 ;  /* 0x0000000117697824 */ /* 0x000fe200028e0605 */
[----:B------:R-:W-:-:S04]  /*3960*/  F2FP.F16.F32.PACK_AB R58, RZ, R58 ;  /* 0x0000003aff3a723e */ /* 0x000fc800000000ff */
[----:B------:R-:W-:-:S05]  /*3970*/  PRMT R90, R58, 0x7610, R90 ;  /* 0x000076103a5a7816 */ /* 0x000fca000000005a */
[----:B------:R0:W-:Y:S04]  /*3980*/  @P2 STG.E.U16 desc[UR36][R102.64], R90 ;  /* 0x0000005a66002986 */ /* 0x0001e8000c101524 */
[----:B------:R-:W2:Y:S01]  /*3990*/  @P3 LDG.E.LTC128B.U16 R98, desc[UR36][R104.64] ;  /* 0x0000002468623981 */ /* 0x000ea2000c1e1520 */
[----:B------:R-:W-:Y:S02]  /*39a0*/  LOP3.LUT R59, R91, 0x10, RZ, 0xfc, !PT ;  /* 0x000000105b3b7812 */ /* 0x000fe400078efcff */
[----:B------:R-:W-:Y:S02]  /*39b0*/  ISETP.GT.AND P2, PT, R3, 0x9, P0 ;  /* 0x000000090300780c */ /* 0x000fe40000744270 */
[----:B------:R-:W-:-:S05]  /*39c0*/  IADD3 R106, P4, R59, R6, RZ ;  /* 0x000000063b6a7210 */ /* 0x000fca0007f9e0ff */
[----:B------:R-:W-:Y:S02]  /*39d0*/  IMAD.X R107, R95, 0x1, R7, P4 ;  /* 0x000000015f6b7824 */ /* 0x000fe400020e0607 */
[----:B--2---:R-:W-:-:S05]  /*39e0*/  HADD2.F32 R58, -RZ, R98.H0_H0 ;  /* 0x20000062ff3a7230 */ /* 0x004fca0000004100 */
[----:B------:R-:W-:-:S04]  /*39f0*/  FMUL R101, R58, R121 ;  /* 0x000000793a657220 */ /* 0x000fc80000400000 */
[----:B------:R-:W-:Y:S01]  /*3a00*/  FFMA R60, R60, R120, R101 ;  /* 0x000000783c3c7223 */ /* 0x000fe20000000065 */
[----:B------:R-:W-:-:S04]  /*3a10*/  LOP3.LUT R101, R11, 0x12, RZ, 0xfc, !PT ;  /* 0x000000120b657812 */ /* 0x000fc800078efcff */
[----:B------:R-:W-:Y:S02]  /*3a20*/  IADD3 R108, P5, R101, R4, RZ ;  /* 0x00000004656c7210 */ /* 0x000fe40007fbe0ff */
[----:B------:R-:W-:-:S03]  /*3a30*/  F2FP.F16.F32.PACK_AB R60, RZ, R60 ;  /* 0x0000003cff3c723e */ /* 0x000fc600000000ff */
[----:B------:R-:W-:Y:S01]  /*3a40*/  IMAD.X R109, R23, 0x1, R5, P5 ;  /* 0x00000001176d7824 */ /* 0x000fe200028e0605 */
[----:B0-----:R-:W-:-:S05]  /*3a50*/  PRMT R90, R60, 0x7610, R90 ;  /* 0x000076103c5a7816 */ /* 0x001fca000000005a */
[----:B------:R0:W-:Y:S04]  /*3a60*/  @P3 STG.E.U16 desc[UR36][R106.64], R90 ;  /* 0x0000005a6a003986 */ /* 0x0001e8000c101524 */
[----:B------:R-:W2:Y:S01]  /*3a70*/  @P2 LDG.E.LTC128B.U16 R98, desc[UR36][R108.64] ;  /* 0x000000246c622981 */ /* 0x000ea2000c1e1520 */
[----:B------:R-:W-:Y:S01]  /*3a80*/  LOP3.LUT R103, R91, 0x12, RZ, 0xfc, !PT ;  /* 0x000000125b677812 */ /* 0x000fe200078efcff */
[----:B------:R-:W-:Y:S01]  /*3a90*/  BSSY B1, `(.L_x_95) ;  /* 0x000000d000017945 */ /* 0x000fe20003800000 */
[----:B------:R-:W-:Y:S02]  /*3aa0*/  ISETP.GT.AND P3, PT, R3, 0x8, P1 ;  /* 0x000000080300780c */ /* 0x000fe40000f64270 */
[----:B------:R-:W-:Y:S01]  /*3ab0*/  IADD3 R60, P4, R103, R6, RZ ;  /* 0x00000006673c7210 */ /* 0x000fe20007f9e0ff */
[----:B--2---:R-:W-:-:S05]  /*3ac0*/  HADD2.F32 R58, -RZ, R98.H0_H0 ;  /* 0x20000062ff3a7230 */ /* 0x004fca0000004100 */
[----:B------:R-:W-:-:S04]  /*3ad0*/  FMUL R58, R58, R121 ;  /* 0x000000793a3a7220 */ /* 0x000fc80000400000 */
[----:B------:R-:W-:Y:S01]  /*3ae0*/  FFMA R58, R61, R120, R58 ;  /* 0x000000783d3a7223 */ /* 0x000fe2000000003a */
[----:B------:R-:W-:-:S04]  /*3af0*/  IMAD.X R61, R95, 0x1, R7, P4 ;  /* 0x000000015f3d7824 */ /* 0x000fc800020e0607 */
[----:B------:R-:W-:-:S05]  /*3b00*/  F2FP.F16.F32.PACK_AB R58, RZ, R58 ;  /* 0x0000003aff3a723e */ /* 0x000fca00000000ff */
[----:B------:R0:W-:Y:S01]  /*3b10*/  @P2 STG.E.U16 desc[UR36][R60.64], R58 ;  /* 0x0000003a3c002986 */ /* 0x0001e2000c101524 */
[----:B------:R-:W-:Y:S05]  /*3b20*/  @!P3 BRA `(.L_x_96) ;  /* 0x00000000000cb947 */ /* 0x000fea0003800000 */
[----:B0-----:R-:W-:-:S05]  /*3b30*/  IADD3 R60, P2, R99, R8, RZ ;  /* 0x00000008633c7210 */ /* 0x001fca0007f5e0ff */
[----:B------:R-:W-:-:S05]  /*3b40*/  IMAD.X R61, R23, 0x1, R9, P2 ;  /* 0x00000001173d7824 */ /* 0x000fca00010e0609 */
[----:B------:R2:W5:Y:S03]  /*3b50*/  LDG.E.LTC128B.U16 R98, desc[UR36][R60.64] ;  /* 0x000000243c627981 */ /* 0x000566000c1e1520 */
.L_x_96:
[----:B------:R-:W-:Y:S05]  /*3b60*/  BSYNC B1 ;  /* 0x0000000000017941 */ /* 0x000fea0003800000 */
.L_x_95:
[----:B0----5:R-:W-:Y:S01]  /*3b70*/  HADD2.F32 R58, -RZ, R98.H0_H0 ;  /* 0x20000062ff3a7230 */ /* 0x021fe20000004100 */
[----:B--2---:R-:W-:Y:S01]  /*3b80*/  IADD3 R60, P4, R59, R12, RZ ;  /* 0x0000000c3b3c7210 */ /* 0x004fe20007f9e0ff */
[----:B------:R-:W-:Y:S01]  /*3b90*/  BSSY B1, `(.L_x_97) ;  /* 0x000000b000017945 */ /* 0x000fe20003800000 */
[----:B------:R-:W-:Y:S02]  /*3ba0*/  ISETP.GT.AND P2, PT, R3, 0x9, P1 ;  /* 0x000000090300780c */ /* 0x000fe40000f44270 */
[----:B------:R-:W-:-:S04]  /*3bb0*/  FMUL R61, R58, R121 ;  /* 0x000000793a3d7220 */ /* 0x000fc80000400000 */
[----:B------:R-:W-:-:S05]  /*3bc0*/  FFMA R61, R62, R120, R61 ;  /* 0x000000783e3d7223 */ /* 0x000fca000000003d */
[----:B------:R-:W-:Y:S01]  /*3bd0*/  F2FP.F16.F32.PACK_AB R58, RZ, R61 ;  /* 0x0000003dff3a723e */ /* 0x000fe200000000ff */
[----:B------:R-:W-:-:S05]  /*3be0*/  IMAD.X R61, R95, 0x1, R13, P4 ;  /* 0x000000015f3d7824 */ /* 0x000fca00020e060d */
[----:B------:R0:W-:Y:S01]  /*3bf0*/  @P3 STG.E.U16 desc[UR36][R60.64], R58 ;  /* 0x0000003a3c003986 */ /* 0x0001e2000c101524 */
[----:B------:R-:W-:Y:S05]  /*3c00*/  @!P2 BRA `(.L_x_98) ;  /* 0x00000000000ca947 */ /* 0x000fea0003800000 */
[----:B0-----:R-:W-:-:S05]  /*3c10*/  IADD3 R60, P3, R101, R8, RZ ;  /* 0x00000008653c7210 */ /* 0x001fca0007f7e0ff */
[----:B------:R-:W-:-:S05]  /*3c20*/  IMAD.X R61, R23, 0x1, R9, P3 ;  /* 0x00000001173d7824 */ /* 0x000fca00018e0609 */
[----:B------:R2:W5:Y:S03]  /*3c30*/  LDG.E.LTC128B.U16 R98, desc[UR36][R60.64] ;  /* 0x000000243c627981 */ /* 0x000566000c1e1520 */
.L_x_98:
[----:B------:R-:W-:Y:S05]  /*3c40*/  BSYNC B1 ;  /* 0x0000000000017941 */ /* 0x000fea0003800000 */
.L_x_97:
        /* <DEDUP_REMOVED lines=41> */
.L_x_100:
[----:B------:R-:W-:Y:S05]  /*3ee0*/  BSYNC B1 ;  /* 0x0000000000017941 */ /* 0x000fea0003800000 */
.L_x_99:
        /* <DEDUP_REMOVED lines=13> */
.L_x_102:
[----:B------:R-:W-:Y:S05]  /*3fc0*/  BSYNC B1 ;  /* 0x0000000000017941 */ /* 0x000fea0003800000 */
.L_x_101:
        /* <DEDUP_REMOVED lines=41> */
.L_x_104:
[----:B------:R-:W-:Y:S05]  /*4260*/  BSYNC B1 ;  /* 0x0000000000017941 */ /* 0x000fea0003800000 */
.L_x_103:
        /* <DEDUP_REMOVED lines=13> */
.L_x_106:
[----:B------:R-:W-:Y:S05]  /*4340*/  BSYNC B1 ;  /* 0x0000000000017941 */ /* 0x000fea0003800000 */
.L_x_105:
        /* <DEDUP_REMOVED lines=21> */
[----:B---34-:R-:W-:Y:S02]  /*44a0*/  IADD3 R122, P5, R113, R4, RZ ;  /* 0x00000004717a7210 */ /* 0x018fe40007fbe0ff */
        /* <DEDUP_REMOVED lines=19> */
.L_x_108:
[----:B------:R-:W-:Y:S05]  /*45e0*/  BSYNC B1 ;  /* 0x0000000000017941 */ /* 0x000fea0003800000 */
.L_x_107:
        /* <DEDUP_REMOVED lines=13> */
.L_x_110:
[----:B------:R-:W-:Y:S05]  /*46c0*/  BSYNC B1 ;  /* 0x0000000000017941 */ /* 0x000fea0003800000 */
.L_x_109:
        /* <DEDUP_REMOVED lines=24> */
[----:B------:R-:W-:-:S05]  /*4850*/  PRMT R62, R76, 0x7610, R62 ;  /* 0x000076104c3e7816 */ /* 0x000fca000000003e */
[----:B------:R2:W-:Y:S04]  /*4860*/  @P3 STG.E.U16 desc[UR36][R124.64], R62 ;  /* 0x0000003e7c003986 */ /* 0x0005e8000c101524 */
[----:B------:R-:W3:Y:S01]  /*4870*/  @P2 LDG.E.LTC128B.U16 R98, desc[UR36][R128.64] ;  /* 0x0000002480622981 */ /* 0x000ee2000c1e1520 */
[----:B0-----:R-:W-:Y:S01]  /*4880*/  LOP3.LUT R119, R91, 0x52, RZ, 0xfc, !PT ;  /* 0x000000525b777812 */ /* 0x001fe200078efcff */
[----:B------:R-:W-:Y:S01]  /*4890*/  BSSY B1, `(.L_x_111) ;  /* 0x000000d000017945 */ /* 0x000fe20003800000 */
[----:B------:R-:W-:Y:S02]  /*48a0*/  ISETP.GT.AND P3, PT, R3, 0x28, P1 ;  /* 0x000000280300780c */ /* 0x000fe40000f64270 */
[----:B------:R-:W-:Y:S01]  /*48b0*/  IADD3 R76, P4, R119, R6, RZ ;  /* 0x00000006774c7210 */ /* 0x000fe20007f9e0ff */
[----:B---3--:R-:W-:-:S05]  /*48c0*/  HADD2.F32 R58, -RZ, R98.H0_H0 ;  /* 0x20000062ff3a7230 */ /* 0x008fca0000004100 */
[----:B------:R-:W-:-:S04]  /*48d0*/  FMUL R58, R58, R121 ;  /* 0x000000793a3a7220 */ /* 0x000fc80000400000 */
[----:B------:R-:W-:Y:S01]  /*48e0*/  FFMA R58, R77, R120, R58 ;  /* 0x000000784d3a7223 */ /* 0x000fe2000000003a */
[----:B------:R-:W-:-:S04]  /*48f0*/  IMAD.X R77, R95, 0x1, R7, P4 ;  /* 0x000000015f4d7824 */ /* 0x000fc800020e0607 */
[----:B------:R-:W-:-:S05]  /*4900*/  F2FP.F16.F32.PACK_AB R58, RZ, R58 ;  /* 0x0000003aff3a723e */ /* 0x000fca00000000ff */
[----:B------:R2:W-:Y:S01]  /*4910*/  @P2 STG.E.U16 desc[UR36][R76.64], R58 ;  /* 0x0000003a4c002986 */ /* 0x0005e2000c101524 */
[----:B------:R-:W-:Y:S05]  /*4920*/  @!P3 BRA `(.L_x_112) ;  /* 0x00000000000cb947 */ /* 0x000fea0003800000 */
[----:B--2---:R-:W-:-:S05]  /*4930*/  IADD3 R76, P2, R73, R8, RZ ;  /* 0x00000008494c7210 */ /* 0x004fca0007f5e0ff */
[----:B------:R-:W-:-:S05]  /*4940*/  IMAD.X R77, R23, 0x1, R9, P2 ;  /* 0x00000001174d7824 */ /* 0x000fca00010e0609 */
[----:B------:R0:W5:Y:S03]  /*4950*/  LDG.E.LTC128B.U16 R98, desc[UR36][R76.64] ;  /* 0x000000244c627981 */ /* 0x000166000c1e1520 */
.L_x_112:
[----:B------:R-:W-:Y:S05]  /*4960*/  BSYNC B1 ;  /* 0x0000000000017941 */ /* 0x000fea0003800000 */
.L_x_111:
[----:B--2--5:R-:W-:Y:S01]  /*4970*/  HADD2.F32 R58, -RZ, R98.H0_H0 ;  /* 0x20000062ff3a7230 */ /* 0x024fe20000004100 */
[----:B0-----:R-:W-:Y:S01]  /*4980*/  IADD3 R76, P4, R75, R12, RZ ;  /* 0x0000000c4b4c7210 */ /* 0x001fe20007f9e0ff */
        /* <DEDUP_REMOVED lines=11> */
.L_x_114:
[----:B------:R-:W-:Y:S05]  /*4a40*/  BSYNC B1 ;  /* 0x0000000000017941 */ /* 0x000fea0003800000 */
.L_x_113:
        /* <DEDUP_REMOVED lines=41> */
.L_x_116:
[----:B------:R-:W-:Y:S05]  /*4ce0*/  BSYNC B1 ;  /* 0x0000000000017941 */ /* 0x000fea0003800000 */
.L_x_115:
        /* <DEDUP_REMOVED lines=13> */
.L_x_118:
[----:B------:R-:W-:Y:S05]  /*4dc0*/  BSYNC B1 ;  /* 0x0000000000017941 */ /* 0x000fea0003800000 */
.L_x_117:
        /* <DEDUP_REMOVED lines=23> */
[----:B------:R-:W-:Y:S02]  /*4f40*/  IMAD.X R135, R23, 0x1, R5, P4 ;  /* 0x0000000117877824 */ /* 0x000fe400020e0605 */
[----:B------:R0:W-:Y:S04]  /*4f50*/  @P3 STG.E.U16 desc[UR36][R132.64], R84 ;  /* 0x0000005484003986 */ /* 0x0001e8000c101524 */
[----:B------:R-:W2:Y:S01]  /*4f60*/  @P0 LDG.E.LTC128B.U16 R98, desc[UR36][R134.64] ;  /* 0x0000002486620981 */ /* 0x000ea2000c1e1520 */
[----:B------:R-:W-:Y:S01]  /*4f70*/  LOP3.LUT R5, R91, 0x72, RZ, 0xfc, !PT ;  /* 0x000000725b057812 */ /* 0x000fe200078efcff */
[----:B------:R-:W-:Y:S01]  /*4f80*/  BSSY B1, `(.L_x_119) ;  /* 0x000000d000017945 */ /* 0x000fe20003800000 */
[----:B------:R-:W-:Y:S02]  /*4f90*/  ISETP.GT.AND P2, PT, R3, 0x38, P1 ;  /* 0x000000380300780c */ /* 0x000fe40000f44270 */
[----:B------:R-:W-:-:S05]  /*4fa0*/  IADD3 R6, P3, R5, R6, RZ ;  /* 0x0000000605067210 */ /* 0x000fca0007f7e0ff */
[----:B------:R-:W-:Y:S02]  /*4fb0*/  IMAD.X R7, R95, 0x1, R7, P3 ;  /* 0x000000015f077824 */ /* 0x000fe400018e0607 */
[----:B--2---:R-:W-:-:S05]  /*4fc0*/  HADD2.F32 R4, -RZ, R98.H0_H0 ;  /* 0x20000062ff047230 */ /* 0x004fca0000004100 */
[----:B------:R-:W-:-:S04]  /*4fd0*/  FMUL R4, R4, R121 ;  /* 0x0000007904047220 */ /* 0x000fc80000400000 */
[----:B------:R-:W-:-:S05]  /*4fe0*/  FFMA R4, R85, R120, R4 ;  /* 0x0000007855047223 */ /* 0x000fca0000000004 */
[----:B------:R-:W-:-:S05]  /*4ff0*/  F2FP.F16.F32.PACK_AB R4, RZ, R4 ;  /* 0x00000004ff04723e */ /* 0x000fca00000000ff */
[----:B------:R0:W-:Y:S01]  /*5000*/  @P0 STG.E.U16 desc[UR36][R6.64], R4 ;  /* 0x0000000406000986 */ /* 0x0001e2000c101524 */
[----:B------:R-:W-:Y:S05]  /*5010*/  @!P2 BRA `(.L_x_120) ;  /* 0x00000000000ca947 */ /* 0x000fea0003800000 */
[----:B0-----:R-:W-:-:S05]  /*5020*/  IADD3 R6, P0, R81, R8, RZ ;  /* 0x0000000851067210 */ /* 0x001fca0007f1e0ff */
[----:B------:R-:W-:-:S05]  /*5030*/  IMAD.X R7, R23, 0x1, R9, P0 ;  /* 0x0000000117077824 */ /* 0x000fca00000e0609 */
[----:B------:R2:W5:Y:S03]  /*5040*/  LDG.E.LTC128B.U16 R98, desc[UR36][R6.64] ;  /* 0x0000002406627981 */ /* 0x000566000c1e1520 */
.L_x_120:
[----:B------:R-:W-:Y:S05]  /*5050*/  BSYNC B1 ;  /* 0x0000000000017941 */ /* 0x000fea0003800000 */
.L_x_119:
[----:B0----5:R-:W-:Y:S01]  /*5060*/  HADD2.F32 R4, -RZ, R98.H0_H0 ;  /* 0x20000062ff047230 */ /* 0x021fe20000004100 */
[----:B--2---:R-:W-:Y:S01]  /*5070*/  IADD3 R6, P0, R83, R12, RZ ;  /* 0x0000000c53067210 */ /* 0x004fe20007f1e0ff */
[----:B------:R-:W-:Y:S01]  /*5080*/  BSSY B1, `(.L_x_121) ;  /* 0x000000b000017945 */ /* 0x000fe20003800000 */
[----:B------:R-:W-:Y:S02]  /*5090*/  ISETP.GT.AND P1, PT, R3, 0x39, P1 ;  /* 0x000000390300780c */ /* 0x000fe40000f24270 */
[----:B------:R-:W-:-:S04]  /*50a0*/  FMUL R7, R4, R121 ;  /* 0x0000007904077220 */ /* 0x000fc80000400000 */
[----:B------:R-:W-:-:S05]  /*50b0*/  FFMA R7, R86, R120, R7 ;  /* 0x0000007856077223 */ /* 0x000fca0000000007 */
[----:B------:R-:W-:Y:S01]  /*50c0*/  F2FP.F16.F32.PACK_AB R4, RZ, R7 ;  /* 0x00000007ff04723e */ /* 0x000fe200000000ff */
[----:B------:R-:W-:Y:S01]  /*50d0*/  IMAD.X R7, R95, 0x1, R13, P0 ;  /* 0x000000015f077824 */ /* 0x000fe200000e060d */
[----:B------:R-:W-:-:S04]  /*50e0*/  IADD3 R8, P0, R127, R8, RZ ;  /* 0x000000087f087210 */ /* 0x000fc80007f1e0ff */
[----:B------:R0:W-:Y:S01]  /*50f0*/  @P2 STG.E.U16 desc[UR36][R6.64], R4 ;  /* 0x0000000406002986 */ /* 0x0001e2000c101524 */
[----:B------:R-:W-:Y:S01]  /*5100*/  IMAD.X R9, R23, 0x1, R9, P0 ;  /* 0x0000000117097824 */ /* 0x000fe200000e0609 */
[----:B------:R-:W-:Y:S07]  /*5110*/  @!P1 BRA `(.L_x_122) ;  /* 0x0000000000049947 */ /* 0x000fee0003800000 */
[----:B------:R2:W5:Y:S02]  /*5120*/  LDG.E.LTC128B.U16 R98, desc[UR36][R8.64] ;  /* 0x0000002408627981 */ /* 0x000564000c1e1520 */
.L_x_122:
[----:B------:R-:W-:Y:S05]  /*5130*/  BSYNC B1 ;  /* 0x0000000000017941 */ /* 0x000fea0003800000 */
.L_x_121:
[----:B0----5:R-:W-:Y:S01]  /*5140*/  HADD2.F32 R4, -RZ, R98.H0_H0 ;  /* 0x20000062ff047230 */ /* 0x021fe20000004100 */
[----:B------:R-:W-:Y:S01]  /*5150*/  IADD3 R6, P3, R5, R12, RZ ;  /* 0x0000000c05067210 */ /* 0x000fe20007f7e0ff */
[----:B------:R-:W-:Y:S01]  /*5160*/  BSSY B1, `(.L_x_123) ;  /* 0x000000c000017945 */ /* 0x000fe20003800000 */
[----:B------:R-:W-:Y:S02]  /*5170*/  ISETP.GT.AND P0, PT, R0, 0x100, PT ;  /* 0x000001000000780c */ /* 0x000fe40003f04270 */
[----:B------:R-:W-:Y:S01]  /*5180*/  FMUL R4, R4, R121 ;  /* 0x0000007904047220 */ /* 0x000fe20000400000 */
[----:B------:R-:W-:Y:S01]  /*5190*/  IMAD.X R7, R95, 0x1, R13, P3 ;  /* 0x000000015f077824 */ /* 0x000fe200018e060d */
[----:B------:R-:W-:Y:S02]  /*51a0*/  ISETP.GT.AND P2, PT, R3, RZ, P0 ;  /* 0x000000ff0300720c */ /* 0x000fe40000744270 */
[----:B------:R-:W-:-:S05]  /*51b0*/  FFMA R4, R87, R120, R4 ;  /* 0x0000007857047223 */ /* 0x000fca0000000004 */
[----:B------:R-:W-:-:S05]  /*51c0*/  F2FP.F16.F32.PACK_AB R4, RZ, R4 ;  /* 0x00000004ff04723e */ /* 0x000fca00000000ff */
[----:B------:R0:W-:Y:S01]  /*51d0*/  @P1 STG.E.U16 desc[UR36][R6.64], R4 ;  /* 0x0000000406001986 */ /* 0x0001e2000c101524 */
[----:B------:R-:W-:Y:S05]  /*51e0*/  @!P2 BRA `(.L_x_124) ;  /* 0x00000000000ca947 */ /* 0x000fea0003800000 */
[----:B0-----:R-:W-:-:S05]  /*51f0*/  IADD3 R6, P1, R14, R11, RZ ;  /* 0x0000000b0e067210 */ /* 0x001fca0007f3e0ff */
[----:B------:R-:W-:-:S05]  /*5200*/  IMAD.X R7, R15, 0x1, R23, P1 ;  /* 0x000000010f077824 */ /* 0x000fca00008e0617 */
[----:B------:R3:W5:Y:S03]  /*5210*/  LDG.E.LTC128B.U16 R98, desc[UR36][R6.64] ;  /* 0x0000002406627981 */ /* 0x000766000c1e1520 */
.L_x_124:
[----:B------:R-:W-:Y:S05]  /*5220*/  BSYNC B1 ;  /* 0x0000000000017941 */ /* 0x000fea0003800000 */
.L_x_123:
[----:B0----5:R-:W-:Y:S01]  /*5230*/  HADD2.F32 R4, -RZ, R98.H0_H0 ;  /* 0x20000062ff047230 */ /* 0x021fe20000004100 */
[----:B---3--:R-:W-:Y:S01]  /*5240*/  IADD3 R6, P1, R20, R91, RZ ;  /* 0x0000005b14067210 */ /* 0x008fe20007f3e0ff */
        /* <DEDUP_REMOVED lines=11> */
.L_x_126:
[----:B------:R-:W-:Y:S05]  /*5300*/  BSYNC B1 ;  /* 0x0000000000017941 */ /* 0x000fea0003800000 */
.L_x_125:
[----:B0----5:R-:W-:Y:S01]  /*5310*/  HADD2.F32 R4, -RZ, R98.H0_H0 ;  /* 0x20000062ff047230 */ /* 0x021fe20000004100 */
[----:B---3--:R-:W-:Y:S01]  /*5320*/  IADD3 R6, P4, R97, R20, RZ ;  /* 0x0000001461067210 */ /* 0x008fe20007f9e0ff */
        /* <DEDUP_REMOVED lines=12> */
.L_x_128:
[----:B------:R-:W-:Y:S05]  /*53f0*/  BSYNC B1 ;  /* 0x0000000000017941 */ /* 0x000fea0003800000 */
.L_x_127:
[----:B-----5:R-:W-:Y:S01]  /*5400*/  HADD2.F32 R0, -RZ, R98.H0_H0 ;  /* 0x20000062ff007230 */ /* 0x020fe20000004100 */
[----:B0--3--:R-:W-:Y:S01]  /*5410*/  IADD3 R6, P4, R88, R91, RZ ;  /* 0x0000005b58067210 */ /* 0x009fe20007f9e0ff */
        /* <DEDUP_REMOVED lines=11> */
.L_x_130:
[----:B------:R-:W-:Y:S05]  /*54d0*/  BSYNC B1 ;  /* 0x0000000000017941 */ /* 0x000fea0003800000 */
.L_x_129:
[----:B0----5:R-:W-:Y:S01]  /*54e0*/  HADD2.F32 R0, -RZ, R98.H0_H0 ;  /* 0x20000062ff007230 */ /* 0x021fe20000004100 */
[----:B---3--:R-:W-:Y:S01]  /*54f0*/  IADD3 R6, P4, R88, R97, RZ ;  /* 0x0000006158067210 */ /* 0x008fe20007f9e0ff */
[----:B------:R-:W-:Y:S01]  /*5500*/  BSSY B1, `(.L_x_131) ;  /* 0x000000b000017945 */ /* 0x000fe20003800000 */
[----:B------:R-:W-:Y:S02]  /*5510*/  ISETP.GT.AND P2, PT, R3, 0x8, P0 ;  /* 0x000000080300780c */ /* 0x000fe40000744270 */
[----:B------:R-:W-:Y:S01]  /*5520*/  FMUL R0, R0, R121 ;  /* 0x0000007900007220 */ /* 0x000fe20000400000 */
[----:B------:R-:W-:-:S03]  /*5530*/  IMAD.X R7, R89, 0x1, R95, P4 ;  /* 0x0000000159077824 */ /* 0x000fc600020e065f */
[----:B------:R-:W-:-:S05]  /*5540*/  FFMA R0, R27, R120, R0 ;  /* 0x000000781b007223 */ /* 0x000fca0000000000 */
[----:B------:R-:W-:-:S05]  /*5550*/  F2FP.F16.F32.PACK_AB R0, RZ, R0 ;  /* 0x00000000ff00723e */ /* 0x000fca00000000ff */
[----:B------:R0:W-:Y:S01]  /*5560*/  @P3 STG.E.U16 desc[UR36][R6.64], R0 ;  /* 0x0000000006003986 */ /* 0x0001e2000c101524 */
[----:B------:R-:W-:Y:S05]  /*5570*/  @!P2 BRA `(.L_x_132) ;  /* 0x00000000000ca947 */ /* 0x000fea0003800000 */
[----:B0-----:R-:W-:-:S05]  /*5580*/  IADD3 R6, P3, R99, R14, RZ ;  /* 0x0000000e63067210 */ /* 0x001fca0007f7e0ff */
[----:B------:R-:W-:-:S05]  /*5590*/  IMAD.X R7, R15, 0x1, R23, P3 ;  /* 0x000000010f077824 */ /* 0x000fca00018e0617 */
[----:B------:R3:W5:Y:S03]  /*55a0*/  LDG.E.LTC128B.U16 R98, desc[UR36][R6.64] ;  /* 0x0000002406627981 */ /* 0x000766000c1e1520 */
.L_x_132:
[----:B------:R-:W-:Y:S05]  /*55b0*/  BSYNC B1 ;  /* 0x0000000000017941 */ /* 0x000fea0003800000 */
.L_x_131:
        /* <DEDUP_REMOVED lines=13> */
.L_x_134:
[----:B------:R-:W-:Y:S05]  /*5690*/  BSYNC B1 ;  /* 0x0000000000017941 */ /* 0x000fea0003800000 */
.L_x_133:
        /* <DEDUP_REMOVED lines=13> */
.L_x_136:
[----:B------:R-:W-:Y:S05]  /*5770*/  BSYNC B1 ;  /* 0x0000000000017941 */ /* 0x000fea0003800000 */
.L_x_135:
        /* <DEDUP_REMOVED lines=13> */
.L_x_138:
[----:B------:R-:W-:Y:S05]  /*5850*/  BSYNC B1 ;  /* 0x0000000000017941 */ /* 0x000fea0003800000 */
.L_x_137:
        /* <DEDUP_REMOVED lines=13> */
.L_x_140:
[----:B------:R-:W-:Y:S05]  /*5930*/  BSYNC B1 ;  /* 0x0000000000017941 */ /* 0x000fea0003800000 */
.L_x_139:
        /* <DEDUP_REMOVED lines=13> */
.L_x_142:
[----:B------:R-:W-:Y:S05]  /*5a10*/  BSYNC B1 ;  /* 0x0000000000017941 */ /* 0x000fea0003800000 */
.L_x_141:
        /* <DEDUP_REMOVED lines=13> */
.L_x_144:
[----:B------:R-:W-:Y:S05]  /*5af0*/  BSYNC B1 ;  /* 0x0000000000017941 */ /* 0x000fea0003800000 */
.L_x_143:
        /* <DEDUP_REMOVED lines=13> */
.L_x_146:
[----:B------:R-:W-:Y:S05]  /*5bd0*/  BSYNC B1 ;  /* 0x0000000000017941 */ /* 0x000fea0003800000 */
.L_x_145:
        /* <DEDUP_REMOVED lines=13> */
.L_x_148:
[----:B------:R-:W-:Y:S05]  /*5cb0*/  BSYNC B1 ;  /* 0x0000000000017941 */ /* 0x000fea0003800000 */
.L_x_147:
        /* <DEDUP_REMOVED lines=13> */
.L_x_150:
[----:B------:R-:W-:Y:S05]  /*5d90*/  BSYNC B1 ;  /* 0x0000000000017941 */ /* 0x000fea0003800000 */
.L_x_149:
        /* <DEDUP_REMOVED lines=13> */
.L_x_152:
[----:B------:R-:W-:Y:S05]  /*5e70*/  BSYNC B1 ;  /* 0x0000000000017941 */ /* 0x000fea0003800000 */
.L_x_151:
        /* <DEDUP_REMOVED lines=13> */
.L_x_154:
[----:B------:R-:W-:Y:S05]  /*5f50*/  BSYNC B1 ;  /* 0x0000000000017941 */ /* 0x000fea0003800000 */
.L_x_153:
        /* <DEDUP_REMOVED lines=13> */
.L_x_156:
[----:B------:R-:W-:Y:S05]  /*6030*/  BSYNC B1 ;  /* 0x0000000000017941 */ /* 0x000fea0003800000 */
.L_x_155:
        /* <DEDUP_REMOVED lines=13> */
.L_x_158:
[----:B------:R-:W-:Y:S05]  /*6110*/  BSYNC B1 ;  /* 0x0000000000017941 */ /* 0x000fea0003800000 */
.L_x_157:
        /* <DEDUP_REMOVED lines=13> */
.L_x_160:
[----:B------:R-:W-:Y:S05]  /*61f0*/  BSYNC B1 ;  /* 0x0000000000017941 */ /* 0x000fea0003800000 */
.L_x_159:
        /* <DEDUP_REMOVED lines=13> */
.L_x_162:
[----:B------:R-:W-:Y:S05]  /*62d0*/  BSYNC B1 ;  /* 0x0000000000017941 */ /* 0x000fea0003800000 */
.L_x_161:
        /* <DEDUP_REMOVED lines=13> */
.L_x_164:
[----:B------:R-:W-:Y:S05]  /*63b0*/  BSYNC B1 ;  /* 0x0000000000017941 */ /* 0x000fea0003800000 */
.L_x_163:
        /* <DEDUP_REMOVED lines=13> */
.L_x_166:
[----:B------:R-:W-:Y:S05]  /*6490*/  BSYNC B1 ;  /* 0x0000000000017941 */ /* 0x000fea0003800000 */
.L_x_165:
        /* <DEDUP_REMOVED lines=13> */
.L_x_168:
[----:B------:R-:W-:Y:S05]  /*6570*/  BSYNC B1 ;  /* 0x0000000000017941 */ /* 0x000fea0003800000 */
.L_x_167:
        /* <DEDUP_REMOVED lines=13> */
.L_x_170:
[----:B------:R-:W-:Y:S05]  /*6650*/  BSYNC B1 ;  /* 0x0000000000017941 */ /* 0x000fea0003800000 */
.L_x_169:
        /* <DEDUP_REMOVED lines=13> */
.L_x_172:
[----:B------:R-:W-:Y:S05]  /*6730*/  BSYNC B1 ;  /* 0x0000000000017941 */ /* 0x000fea0003800000 */
.L_x_171:
        /* <DEDUP_REMOVED lines=13> */
.L_x_174:
[----:B------:R-:W-:Y:S05]  /*6810*/  BSYNC B1 ;  /* 0x0000000000017941 */ /* 0x000fea0003800000 */
.L_x_173:
        /* <DEDUP_REMOVED lines=13> */
.L_x_176:
[----:B------:R-:W-:Y:S05]  /*68f0*/  BSYNC B1 ;  /* 0x0000000000017941 */ /* 0x000fea0003800000 */
.L_x_175:
        /* <DEDUP_REMOVED lines=13> */
.L_x_178:
[----:B------:R-:W-:Y:S05]  /*69d0*/  BSYNC B1 ;  /* 0x0000000000017941 */ /* 0x000fea0003800000 */
.L_x_177:
        /* <DEDUP_REMOVED lines=13> */
.L_x_180:
[----:B------:R-:W-:Y:S05]  /*6ab0*/  BSYNC B1 ;  /* 0x0000000000017941 */ /* 0x000fea0003800000 */
.L_x_179:
[----:B0----5:R-:W-:Y:S01]  /*6ac0*/  HADD2.F32 R0, -RZ, R98.H0_H0 ;  /* 0x20000062ff007230 */ /* 0x021fe20000004100 */
[----:B---3--:R-:W-:Y:S01]  /*6ad0*/  IADD3 R6, P3, R83, R20, RZ ;  /* 0x0000001453067210 */ /* 0x008fe20007f7e0ff */
[----:B------:R-:W-:Y:S01]  /*6ae0*/  BSSY B1, `(.L_x_181) ;  /* 0x000000b000017945 */ /* 0x000fe20003800000 */
[----:B------:R-:W-:Y:S02]  /*6af0*/  ISETP.GT.AND P0, PT, R3, 0x39, P0 ;  /* 0x000000390300780c */ /* 0x000fe40000704270 */
[----:B------:R-:W-:-:S04]  /*6b00*/  FMUL R7, R0, R121 ;  /* 0x0000007900077220 */ /* 0x000fc80000400000 */
[----:B------:R-:W-:-:S05]  /*6b10*/  FFMA R7, R52, R120, R7 ;  /* 0x0000007834077223 */ /* 0x000fca0000000007 */
[----:B------:R-:W-:Y:S01]  /*6b20*/  F2FP.F16.F32.PACK_AB R0, RZ, R7 ;  /* 0x00000007ff00723e */ /* 0x000fe200000000ff */
[----:B------:R-:W-:Y:S01]  /*6b30*/  IMAD.X R7, R21, 0x1, R95, P3 ;  /* 0x0000000115077824 */ /* 0x000fe200018e065f */
[----:B--2---:R-:W-:-:S04]  /*6b40*/  IADD3 R8, P3, R127, R14, RZ ;  /* 0x0000000e7f087210 */ /* 0x004fc80007f7e0ff */
[----:B------:R0:W-:Y:S01]  /*6b50*/  @P2 STG.E.U16 desc[UR36][R6.64], R0 ;  /* 0x0000000006002986 */ /* 0x0001e2000c101524 */
[----:B------:R-:W-:Y:S01]  /*6b60*/  IMAD.X R9, R15, 0x1, R23, P3 ;  /* 0x000000010f097824 */ /* 0x000fe200018e0617 */
[----:B------:R-:W-:Y:S07]  /*6b70*/  @!P0 BRA `(.L_x_182) ;  /* 0x0000000000048947 */ /* 0x000fee0003800000 */
[----:B------:R2:W5:Y:S02]  /*6b80*/  LDG.E.LTC128B.U16 R98, desc[UR36][R8.64] ;  /* 0x0000002408627981 */ /* 0x000564000c1e1520 */
.L_x_182:
[----:B------:R-:W-:Y:S05]  /*6b90*/  BSYNC B1 ;  /* 0x0000000000017941 */ /* 0x000fea0003800000 */
.L_x_181:
[----:B0----5:R-:W-:Y:S01]  /*6ba0*/  HADD2.F32 R0, -RZ, R98.H0_H0 ;  /* 0x20000062ff007230 */ /* 0x021fe20000004100 */
[----:B------:R-:W-:Y:S01]  /*6bb0*/  IADD3 R6, P2, R5, R20, RZ ;  /* 0x0000001405067210 */ /* 0x000fe20007f5e0ff */
        /* <DEDUP_REMOVED lines=11> */
.L_x_184:
[----:B------:R-:W-:Y:S05]  /*6c70*/  BSYNC B1 ;  /* 0x0000000000017941 */ /* 0x000fea0003800000 */
.L_x_183:
        /* <DEDUP_REMOVED lines=13> */
.L_x_186:
[----:B------:R-:W-:Y:S05]  /*6d50*/  BSYNC B1 ;  /* 0x0000000000017941 */ /* 0x000fea0003800000 */
.L_x_185:
[----:B------:R-:W-:Y:S05]  /*6d60*/  @!P1 BRA `(.L_x_187) ;  /* 0x00000024005c9947 */ /* 0x000fea0003800000 */
[----:B-----5:R-:W-:Y:S01]  /*6d70*/  HADD2.F32 R98, -RZ, R98.H0_H0 ;  /* 0x20000062ff627230 */ /* 0x020fe20000004100 */
[----:B------:R-:W-:-:S04]  /*6d80*/  IADD3 R4, P0, R5, R88, RZ ;  /* 0x0000005805047210 */ /* 0x000fc80007f1e0ff */
[----:B------:R-:W-:Y:S01]  /*6d90*/  FMUL R98, R98, R121 ;  /* 0x0000007962627220 */ /* 0x000fe20000400000 */
[----:B------:R-:W-:-:S03]  /*6da0*/  IMAD.X R5, R89, 0x1, R95, P0 ;  /* 0x0000000159057824 */ /* 0x000fc600000e065f */
[----:B------:R-:W-:-:S05]  /*6db0*/  FFMA R98, R55, R120, R98 ;  /* 0x0000007837627223 */ /* 0x000fca0000000062 */
[----:B------:R-:W-:-:S05]  /*6dc0*/  F2FP.F16.F32.PACK_AB R98, RZ, R98 ;  /* 0x00000062ff62723e */ /* 0x000fca00000000ff */
[----:B------:R3:W-:Y:S01]  /*6dd0*/  STG.E.U16 desc[UR36][R4.64], R98 ;  /* 0x0000006204007986 */ /* 0x0007e2000c101524 */
[----:B------:R-:W-:Y:S05]  /*6de0*/  BRA `(.L_x_187) ;  /* 0x00000024003c7947 */ /* 0x000fea0003800000 */
.L_x_30:
[----:B------:R-:W-:Y:S01]  /*6df0*/  ULDC.64 UR4, c[0x0][0x5c0] ;  /* 0x0001700000047ab9 */ /* 0x000fe20000000a00 */
[-C--:B------:R-:W-:Y:S01]  /*6e00*/  FMUL R88, R88, R120.reuse ;  /* 0x0000007858587220 */ /* 0x080fe20000400000 */
[----:B------:R-:W-:Y:S01]  /*6e10*/  ISETP.GT.AND P3, PT, R3, 0x1, P1 ;  /* 0x000000010300780c */ /* 0x000fe20000f64270 */
[-C--:B------:R-:W-:Y:S01]  /*6e20*/  FMUL R89, R89, R120.reuse ;  /* 0x0000007859597220 */ /* 0x080fe20000400000 */
[----:B------:R-:W-:Y:S01]  /*6e30*/  LEA R4, P0, R130, UR4, 0x1 ;  /* 0x0000000482047c11 */ /* 0x000fe2000f8008ff */
[----:B------:R-:W-:Y:S01]  /*6e40*/  FMUL R90, R90, R120 ;  /* 0x000000785a5a7220 */ /* 0x000fe20000400000 */
[----:B------:R-:W-:Y:S01]  /*6e50*/  F2FP.F16.F32.PACK_AB R88, RZ, R88 ;  /* 0x00000058ff58723e */ /* 0x000fe200000000ff */
[-C--:B------:R-:W-:Y:S01]  /*6e60*/  FMUL R91, R91, R120.reuse ;  /* 0x000000785b5b7220 */ /* 0x080fe20000400000 */
[----:B------:R-:W-:Y:S01]  /*6e70*/  LEA.HI.X R5, R130, UR5, R139, 0x1, P0 ;  /* 0x0000000582057c11 */ /* 0x000fe200080f0c8b */
[-C--:B------:R-:W-:Y:S01]  /*6e80*/  FMUL R92, R92, R120.reuse ;  /* 0x000000785c5c7220 */ /* 0x080fe20000400000 */
[----:B------:R-:W-:Y:S01]  /*6e90*/  ISETP.GT.AND P0, PT, R0, 0x8, PT ;  /* 0x000000080000780c */ /* 0x000fe20003f04270 */
[-C--:B------:R-:W-:Y:S01]  /*6ea0*/  FMUL R93, R93, R120.reuse ;  /* 0x000000785d5d7220 */ /* 0x080fe20000400000 */
[----:B------:R-:W-:Y:S01]  /*6eb0*/  F2FP.F16.F32.PACK_AB R89, RZ, R89 ;  /* 0x00000059ff59723e */ /* 0x000fe200000000ff */
[----:B------:R-:W-:Y:S01]  /*6ec0*/  @P2 STG.E.U16 desc[UR36][R4.64], R88 ;  /* 0x0000005804002986 */ /* 0x000fe2000c101524 */
[----:B------:R-:W-:Y:S01]  /*6ed0*/  ISETP.GT.AND P2, PT, R3, RZ, P0 ;  /* 0x000000ff0300720c */ /* 0x000fe20000744270 */
[----:B------:R-:W-:Y:S01]  /*6ee0*/  FMUL R94, R94, R120 ;  /* 0x000000785e5e7220 */ /* 0x000fe20000400000 */
[C---:B------:R-:W-:Y:S01]  /*6ef0*/  SHF.L.U64.HI R7, R20.reuse, 0x4, R21 ;  /* 0x0000000414077819 */ /* 0x040fe20000010215 */
[----:B------:R-:W-:Y:S01]  /*6f00*/  @P3 STG.E.U16 desc[UR36][R4.64+0x2], R89 ;  /* 0x0000025904003986 */ /* 0x000fe2000c101524 */
[----:B------:R-:W-:Y:S01]  /*6f10*/  LEA R12, P3, R20, R4, 0x4 ;  /* 0x00000004140c7211 */ /* 0x000fe200078620ff */
[-C--:B------:R-:W-:Y:S01]  /*6f20*/  FMUL R95, R95, R120.reuse ;  /* 0x000000785f5f7220 */ /* 0x080fe20000400000 */
[----:B------:R-:W-:Y:S01]  /*6f30*/  ISETP.GT.AND P5, PT, R3, 0x1, P0 ;  /* 0x000000010300780c */ /* 0x000fe200007a4270 */
[----:B------:R-:W-:Y:S01]  /*6f40*/  FMUL R96, R96, R120 ;  /* 0x0000007860607220 */ /* 0x000fe20000400000 */
[----:B------:R-:W-:Y:S01]  /*6f50*/  F2FP.F16.F32.PACK_AB R90, RZ, R90 ;  /* 0x0000005aff5a723e */ /* 0x000fe200000000ff */
[----:B------:R-:W-:Y:S01]  /*6f60*/  IMAD.X R13, R7, 0x1, R5, P3 ;  /* 0x00000001070d7824 */ /* 0x000fe200018e0605 */
[----:B------:R-:W-:Y:S01]  /*6f70*/  ISETP.GT.AND P4, PT, R3, 0x8, P1 ;  /* 0x000000080300780c */ /* 0x000fe20000f84270 */
[-C--:B------:R-:W-:Y:S01]  /*6f80*/  FMUL R97, R97, R120.reuse ;  /* 0x0000007861617220 */ /* 0x080fe20000400000 */
[C---:B------:R-:W-:Y:S01]  /*6f90*/  ISETP.GT.AND P3, PT, R3.reuse, 0x9, P1 ;  /* 0x000000090300780c */ /* 0x040fe20000f64270 */
[-C--:B------:R-:W-:Y:S01]  /*6fa0*/  FMUL R98, R98, R120.reuse ;  /* 0x0000007862627220 */ /* 0x080fe20000400000 */
[----:B------:R-:W-:Y:S01]  /*6fb0*/  @P2 STG.E.U16 desc[UR36][R12.64], R90 ;  /* 0x0000005a0c002986 */ /* 0x000fe2000c101524 */
[----:B------:R-:W-:Y:S01]  /*6fc0*/  ISETP.GT.AND P2, PT, R3, 0x8, P0 ;  /* 0x000000080300780c */ /* 0x000fe20000744270 */
[-C--:B------:R-:W-:Y:S01]  /*6fd0*/  FMUL R99, R99, R120.reuse ;  /* 0x0000007863637220 */ /* 0x080fe20000400000 */
[----:B------:R-:W-:Y:S01]  /*6fe0*/  F2FP.F16.F32.PACK_AB R91, RZ, R91 ;  /* 0x0000005bff5b723e */ /* 0x000fe200000000ff */
[----:B------:R-:W-:Y:S01]  /*6ff0*/  FMUL R100, R100, R120 ;  /* 0x0000007864647220 */ /* 0x000fe20000400000 */
[--C-:B------:R-:W-:Y:S01]  /*7000*/  @P5 IMAD.MOV.U32 R6, RZ, RZ, R12.reuse ;  /* 0x000000ffff065224 */ /* 0x100fe200078e000c */
[----:B------:R-:W-:Y:S01]  /*7010*/  F2FP.F16.F32.PACK_AB R92, RZ, R92 ;  /* 0x0000005cff5c723e */ /* 0x000fe200000000ff */
[--C-:B------:R-:W-:Y:S01]  /*7020*/  @P5 IMAD.MOV.U32 R7, RZ, RZ, R13.reuse ;  /* 0x000000ffff075224 */ /* 0x100fe200078e000d */
[----:B------:R-:W-:Y:S01]  /*7030*/  F2FP.F16.F32.PACK_AB R93, RZ, R93 ;  /* 0x0000005dff5d723e */ /* 0x000fe200000000ff */
[----:B------:R-:W-:Y:S01]  /*7040*/  FMUL R101, R101, R120 ;  /* 0x0000007865657220 */ /* 0x000fe20000400000 */
[----:B------:R-:W-:Y:S01]  /*7050*/  F2FP.F16.F32.PACK_AB R94, RZ, R94 ;  /* 0x0000005eff5e723e */ /* 0x000fe200000000ff */
[-C--:B------:R-:W-:Y:S01]  /*7060*/  FMUL R102, R102, R120.reuse ;  /* 0x0000007866667220 */ /* 0x080fe20000400000 */
[----:B------:R0:W-:Y:S01]  /*7070*/  @P5 STG.E.U16 desc[UR36][R6.64+0x2], R91 ;  /* 0x0000025b06005986 */ /* 0x0001e2000c101524 */
[----:B------:R-:W-:Y:S01]  /*7080*/  ISETP.GT.AND P5, PT, R3, 0x9, P0 ;  /* 0x000000090300780c */ /* 0x000fe200007a4270 */
[-C--:B------:R-:W-:Y:S01]  /*7090*/  FMUL R103, R103, R120.reuse ;  /* 0x0000007867677220 */ /* 0x080fe20000400000 */
[----:B------:R-:W-:Y:S01]  /*70a0*/  F2FP.F16.F32.PACK_AB R95, RZ, R95 ;  /* 0x0000005fff5f723e */ /* 0x000fe200000000ff */
[----:B------:R-:W-:Y:S01]  /*70b0*/  @P4 STG.E.U16 desc[UR36][R4.64+0x10], R92 ;  /* 0x0000105c04004986 */ /* 0x000fe2000c101524 */
[C---:B------:R-:W-:Y:S01]  /*70c0*/  ISETP.GT.AND P4, PT, R3.reuse, 0x10, P1 ;  /* 0x000000100300780c */ /* 0x040fe20000f84270 */
[----:B------:R-:W-:Y:S01]  /*70d0*/  FMUL R104, R104, R120 ;  /* 0x0000007868687220 */ /* 0x000fe20000400000 */
[----:B------:R-:W-:Y:S01]  /*70e0*/  F2FP.F16.F32.PACK_AB R96, RZ, R96 ;  /* 0x00000060ff60723e */ /* 0x000fe200000000ff */
[----:B------:R-:W-:Y:S01]  /*70f0*/  @P3 STG.E.U16 desc[UR36][R4.64+0x12], R93 ;  /* 0x0000125d04003986 */ /* 0x000fe2000c101524 */
[----:B------:R-:W-:Y:S01]  /*7100*/  ISETP.GT.AND P3, PT, R3, 0x11, P1 ;  /* 0x000000110300780c */ /* 0x000fe20000f64270 */
[----:B------:R-:W-:Y:S01]  /*7110*/  FMUL R105, R105, R120 ;  /* 0x0000007869697220 */ /* 0x000fe20000400000 */
[----:B------:R-:W-:Y:S01]  /*7120*/  F2FP.F16.F32.PACK_AB R97, RZ, R97 ;  /* 0x00000061ff61723e */ /* 0x000fe200000000ff */
[--C-:B0-----:R-:W-:Y:S01]  /*7130*/  @P2 IMAD.MOV.U32 R6, RZ, RZ, R12.reuse ;  /* 0x000000ffff062224 */ /* 0x101fe200078e000c */
        /* <DEDUP_REMOVED lines=10> */
[----:B------:R-:W-:Y:S01]  /*71e0*/  FMUL R109, R109, R120 ;  /* 0x000000786d6d7220 */ /* 0x000fe20000400000 */
[----:B------:R-:W-:Y:S01]  /*71f0*/  F2FP.F16.F32.PACK_AB R102, RZ, R102 ;  /* 0x00000066ff66723e */ /* 0x000fe200000000ff */
[-C--:B------:R-:W-:Y:S01]  /*7200*/  FMUL R110, R110, R120.reuse ;  /* 0x000000786e6e7220 */ /* 0x080fe20000400000 */
[----:B------:R-:W-:Y:S01]  /*7210*/  F2FP.F16.F32.PACK_AB R103, RZ, R103 ;  /* 0x00000067ff67723e */ /* 0x000fe200000000ff */
[----:B------:R-:W-:Y:S01]  /*7220*/  FMUL R111, R111, R120 ;  /* 0x000000786f6f7220 */ /* 0x000fe20000400000 */
[----:B------:R-:W-:Y:S01]  /*7230*/  F2FP.F16.F32.PACK_AB R104, RZ, R104 ;  /* 0x00000068ff68723e */ /* 0x000fe200000000ff */
        /* <DEDUP_REMOVED lines=23> */
[----:B------:R-:W-:Y:S01]  /*73b0*/  @P2 IMAD.MOV.U32 R7, RZ, RZ, R13 ;  /* 0x000000ffff072224 */ /* 0x000fe200078e000d */
[----:B------:R-:W-:Y:S01]  /*73c0*/  F2FP.F16.F32.PACK_AB R113, RZ, R113 ;  /* 0x00000071ff71723e */ /* 0x000fe200000000ff */
[----:B------:R-:W-:Y:S01]  /*73d0*/  FMUL R118, R118, R120 ;  /* 0x0000007876767220 */ /* 0x000fe20000400000 */
[----:B------:R-:W-:Y:S01]  /*73e0*/  F2FP.F16.F32.PACK_AB R114, RZ, R114 ;  /* 0x00000072ff72723e */ /* 0x000fe200000000ff */
[-C--:B------:R-:W-:Y:S01]  /*73f0*/  FMUL R119, R119, R120.reuse ;  /* 0x0000007877777220 */ /* 0x080fe20000400000 */
[----:B------:R0:W-:Y:S01]  /*7400*/  @P2 STG.E.U16 desc[UR36][R6.64+0x20], R98 ;  /* 0x0000206206002986 */ /* 0x0001e2000c101524 */
[----:B------:R-:W-:Y:S01]  /*7410*/  ISETP.GT.AND P2, PT, R3, 0x18, P0 ;  /* 0x000000180300780c */ /* 0x000fe20000744270 */
[----:B------:R-:W-:Y:S01]  /*7420*/  IMAD.SHL.U32 R11, R20, 0x100, RZ ;  /* 0x00000100140b7824 */ /* 0x000fe200078e00ff */
[----:B------:R-:W-:Y:S01]  /*7430*/  F2FP.F16.F32.PACK_AB R115, RZ, R115 ;  /* 0x00000073ff73723e */ /* 0x000fe200000000ff */
[----:B------:R-:W-:Y:S01]  /*7440*/  FMUL R56, R56, R120 ;  /* 0x0000007838387220 */ /* 0x000fe20000400000 */
[----:B------:R-:W-:Y:S01]  /*7450*/  F2FP.F16.F32.PACK_AB R116, RZ, R116 ;  /* 0x00000074ff74723e */ /* 0x000fe200000000ff */
[-C--:B------:R-:W-:Y:S01]  /*7460*/  FMUL R57, R57, R120.reuse ;  /* 0x0000007839397220 */ /* 0x080fe20000400000 */
[----:B------:R-:W-:Y:S01]  /*7470*/  F2FP.F16.F32.PACK_AB R117, RZ, R117 ;  /* 0x00000075ff75723e */ /* 0x000fe200000000ff */
[----:B------:R-:W-:Y:S01]  /*7480*/  FMUL R58, R58, R120 ;  /* 0x000000783a3a7220 */ /* 0x000fe20000400000 */
[----:B------:R-:W-:Y:S01]  /*7490*/  F2FP.F16.F32.PACK_AB R118, RZ, R118 ;  /* 0x00000076ff76723e */ /* 0x000fe200000000ff */
[-C--:B------:R-:W-:Y:S01]  /*74a0*/  FMUL R59, R59, R120.reuse ;  /* 0x000000783b3b7220 */ /* 0x080fe20000400000 */
[----:B------:R-:W-:Y:S01]  /*74b0*/  F2FP.F16.F32.PACK_AB R119, RZ, R119 ;  /* 0x00000077ff77723e */ /* 0x000fe200000000ff */
[--C-:B0-----:R-:W-:Y:S01]  /*74c0*/  @P5 IMAD.MOV.U32 R6, RZ, RZ, R12.reuse ;  /* 0x000000ffff065224 */ /* 0x101fe200078e000c */
[----:B------:R-:W-:Y:S01]  /*74d0*/  SHF.L.U64.HI R21, R20, 0x8, R21 ;  /* 0x0000000814157819 */ /* 0x000fe20000010215 */
[----:B------:R-:W-:Y:S01]  /*74e0*/  @P5 IMAD.MOV.U32 R7, RZ, RZ, R13 ;  /* 0x000000ffff075224 */ /* 0x000fe200078e000d */
[----:B------:R-:W-:Y:S01]  /*74f0*/  LOP3.LUT R15, R11, 0x2, RZ, 0xfc, !PT ;  /* 0x000000020b0f7812 */ /* 0x000fe200078efcff */
        /* <DEDUP_REMOVED lines=8> */
[----:B------:R-:W-:Y:S01]  /*7580*/  ISETP.GT.AND P3, PT, R3, 0x19, P0 ;  /* 0x000000190300780c */ /* 0x000fe20000764270 */
[----:B------:R-:W-:Y:S01]  /*7590*/  FMUL R65, R65, R120 ;  /* 0x0000007841417220 */ /* 0x000fe20000400000 */
[----:B------:R-:W-:Y:S01]  /*75a0*/  F2FP.F16.F32.PACK_AB R58, RZ, R58 ;  /* 0x0000003aff3a723e */ /* 0x000fe200000000ff */
[----:B------:R-:W-:Y:S01]  /*75b0*/  @P4 STG.E.U16 desc[UR36][R4.64+0x32], R101 ;  /* 0x0000326504004986 */ /* 0x000fe2000c101524 */
[----:B------:R-:W-:Y:S01]  /*75c0*/  ISETP.GT.AND P4, PT, R3, 0x21, P1 ;  /* 0x000000210300780c */ /* 0x000fe20000f84270 */
[-C--:B------:R-:W-:Y:S01]  /*75d0*/  FMUL R66, R66, R120.reuse ;  /* 0x0000007842427220 */ /* 0x080fe20000400000 */
[----:B------:R-:W-:Y:S01]  /*75e0*/  PRMT R23, R57, 0x7610, R23 ;  /* 0x0000761039177816 */ /* 0x000fe20000000017 */
[----:B0-----:R-:W-:Y:S01]  /*75f0*/  @P2 IMAD.MOV.U32 R6, RZ, RZ, R12 ;  /* 0x000000ffff062224 */ /* 0x001fe200078e000c */
[----:B------:R-:W-:Y:S01]  /*7600*/  PRMT R90, R58, 0x7610, R90 ;  /* 0x000076103a5a7816 */ /* 0x000fe2000000005a */
[----:B------:R-:W-:Y:S01]  /*7610*/  @P2 IMAD.MOV.U32 R7, RZ, RZ, R13 ;  /* 0x000000ffff072224 */ /* 0x000fe200078e000d */
[----:B------:R-:W-:Y:S01]  /*7620*/  F2FP.F16.F32.PACK_AB R20, RZ, R59 ;  /* 0x0000003bff14723e */ /* 0x000fe200000000ff */
[-C--:B------:R-:W-:Y:S01]  /*7630*/  FMUL R67, R67, R120.reuse ;  /* 0x0000007843437220 */ /* 0x080fe20000400000 */
[----:B------:R-:W-:Y:S01]  /*7640*/  LOP3.LUT R57, R11, 0x10, RZ, 0xfc, !PT ;  /* 0x000000100b397812 */ /* 0x000fe200078efcff */
[-C--:B------:R-:W-:Y:S01]  /*7650*/  FMUL R68, R68, R120.reuse ;  /* 0x0000007844447220 */ /* 0x080fe20000400000 */
[----:B------:R0:W-:Y:S01]  /*7660*/  @P2 STG.E.U16 desc[UR36][R6.64+0x30], R102 ;  /* 0x0000306606002986 */ /* 0x0001e2000c101524 */
[----:B------:R-:W-:Y:S01]  /*7670*/  ISETP.GT.AND P2, PT, R3, 0x20, P0 ;  /* 0x000000200300780c */ /* 0x000fe20000744270 */
[----:B------:R-:W-:Y:S01]  /*7680*/  FMUL R70, R70, R120 ;  /* 0x0000007846467220 */ /* 0x000fe20000400000 */
[----:B------:R-:W-:Y:S01]  /*7690*/  F2FP.F16.F32.PACK_AB R14, RZ, R14 ;  /* 0x0000000eff0e723e */ /* 0x000fe200000000ff */
[-C--:B------:R-:W-:Y:S01]  /*76a0*/  FMUL R72, R72, R120.reuse ;  /* 0x0000007848487220 */ /* 0x080fe20000400000 */
[-C--:B------:R-:W-:Y:S01]  /*76b0*/  FMUL R75, R75, R120.reuse ;  /* 0x000000784b4b7220 */ /* 0x080fe20000400000 */
[-C--:B------:R-:W-:Y:S01]  /*76c0*/  FMUL R77, R77, R120.reuse ;  /* 0x000000784d4d7220 */ /* 0x080fe20000400000 */
[-C--:B------:R-:W-:Y:S01]  /*76d0*/  FMUL R78, R78, R120.reuse ;  /* 0x000000784e4e7220 */ /* 0x080fe20000400000 */
[-C--:B------:R-:W-:Y:S01]  /*76e0*/  FMUL R79, R79, R120.reuse ;  /* 0x000000784f4f7220 */ /* 0x080fe20000400000 */
[-C--:B------:R-:W-:Y:S01]  /*76f0*/  FMUL R80, R80, R120.reuse ;  /* 0x0000007850507220 */ /* 0x080fe20000400000 */
[-C--:B------:R-:W-:Y:S01]  /*7700*/  FMUL R82, R82, R120.reuse ;  /* 0x0000007852527220 */ /* 0x080fe20000400000 */
[----:B------:R-:W-:Y:S01]  /*7710*/  FMUL R84, R84, R120 ;  /* 0x0000007854547220 */ /* 0x000fe20000400000 */
[----:B0-----:R-:W-:-:S02]  /*7720*/  @P3 IMAD.MOV.U32 R6, RZ, RZ, R12 ;  /* 0x000000ffff063224 */ /* 0x001fc400078e000c */
[-C--:B------:R-:W-:Y:S01]  /*7730*/  FMUL R85, R85, R120.reuse ;  /* 0x0000007855557220 */ /* 0x080fe20000400000 */
[--C-:B------:R-:W-:Y:S02]  /*7740*/  @P3 IMAD.MOV.U32 R7, RZ, RZ, R13.reuse ;  /* 0x000000ffff073224 */ /* 0x100fe400078e000d */
[----:B------:R-:W-:Y:S01]  /*7750*/  FMUL R86, R86, R120 ;  /* 0x0000007856567220 */ /* 0x000fe20000400000 */
[----:B------:R-:W-:Y:S01]  /*7760*/  F2FP.F16.F32.PACK_AB R84, RZ, R84 ;  /* 0x00000054ff54723e */ /* 0x000fe200000000ff */
[-C--:B------:R-:W-:Y:S01]  /*7770*/  FMUL R87, R87, R120.reuse ;  /* 0x0000007857577220 */ /* 0x080fe20000400000 */
[----:B------:R-:W-:Y:S01]  /*7780*/  F2FP.F16.F32.PACK_AB R85, RZ, R85 ;  /* 0x00000055ff55723e */ /* 0x000fe200000000ff */
[----:B------:R0:W-:Y:S01]  /*7790*/  @P3 STG.E.U16 desc[UR36][R6.64+0x32], R103 ;  /* 0x0000326706003986 */ /* 0x0001e2000c101524 */
[C---:B------:R-:W-:Y:S01]  /*77a0*/  ISETP.GT.AND P3, PT, R3.reuse, 0x21, P0 ;  /* 0x000000210300780c */ /* 0x040fe20000764270 */
[----:B------:R-:W-:Y:S01]  /*77b0*/  FMUL R30, R30, R120 ;  /* 0x000000781e1e7220 */ /* 0x000fe20000400000 */
[----:B------:R-:W-:Y:S01]  /*77c0*/  F2FP.F16.F32.PACK_AB R86, RZ, R86 ;  /* 0x00000056ff56723e */ /* 0x000fe200000000ff */
[----:B------:R-:W-:Y:S01]  /*77d0*/  @P5 STG.E.U16 desc[UR36][R4.64+0x40], R104 ;  /* 0x0000406804005986 */ /* 0x000fe2000c101524 */
[----:B------:R-:W-:Y:S01]  /*77e0*/  ISETP.GT.AND P5, PT, R3, 0x28, P1 ;  /* 0x000000280300780c */ /* 0x000fe20000fa4270 */
[-C--:B------:R-:W-:Y:S01]  /*77f0*/  FMUL R31, R31, R120.reuse ;  /* 0x000000781f1f7220 */ /* 0x080fe20000400000 */
        /* <DEDUP_REMOVED lines=9> */
[-C--:B------:R-:W-:Y:S01]  /*7890*/  FMUL R33, R33, R120.reuse ;  /* 0x0000007821217220 */ /* 0x080fe20000400000 */
[-C--:B------:R-:W-:Y:S01]  /*78a0*/  FMUL R34, R34, R120.reuse ;  /* 0x0000007822227220 */ /* 0x080fe20000400000 */
        /* <DEDUP_REMOVED lines=13> */
[----:B0-----:R-:W-:Y:S01]  /*7980*/  @P3 IMAD.MOV.U32 R6, RZ, RZ, R12 ;  /* 0x000000ffff063224 */ /* 0x001fe200078e000c */
[----:B------:R-:W-:Y:S01]  /*7990*/  F2FP.F16.F32.PACK_AB R38, RZ, R38 ;  /* 0x00000026ff26723e */ /* 0x000fe200000000ff */
[----:B------:R-:W-:-:S02]  /*79a0*/  @P3 IMAD.MOV.U32 R7, RZ, RZ, R13 ;  /* 0x000000ffff073224 */ /* 0x000fc400078e000d */
[-C--:B------:R-:W-:Y:S01]  /*79b0*/  FMUL R41, R41, R120.reuse ;  /* 0x0000007829297220 */ /* 0x080fe20000400000 */
[----:B------:R-:W-:Y:S01]  /*79c0*/  F2FP.F16.F32.PACK_AB R39, RZ, R39 ;  /* 0x00000027ff27723e */ /* 0x000fe200000000ff */
[----:B------:R-:W-:Y:S01]  /*79d0*/  FMUL R42, R42, R120 ;  /* 0x000000782a2a7220 */ /* 0x000fe20000400000 */
[----:B------:R-:W-:Y:S01]  /*79e0*/  F2FP.F16.F32.PACK_AB R40, RZ, R40 ;  /* 0x00000028ff28723e */ /* 0x000fe200000000ff */
        /* <DEDUP_REMOVED lines=12> */
[----:B0-----:R-:W-:Y:S01]  /*7ab0*/  @P2 IMAD.MOV.U32 R6, RZ, RZ, R12 ;  /* 0x000000ffff062224 */ /* 0x001fe200078e000c */
[----:B------:R-:W-:Y:S01]  /*7ac0*/  F2FP.F16.F32.PACK_AB R44, RZ, R44 ;  /* 0x0000002cff2c723e */ /* 0x000fe200000000ff */
[----:B------:R-:W-:-:S02]  /*7ad0*/  @P2 IMAD.MOV.U32 R7, RZ, RZ, R13 ;  /* 0x000000ffff072224 */ /* 0x000fc400078e000d */
[-C--:B------:R-:W-:Y:S01]  /*7ae0*/  FMUL R46, R46, R120.reuse ;  /* 0x000000782e2e7220 */ /* 0x080fe20000400000 */
[-C--:B------:R-:W-:Y:S01]  /*7af0*/  FMUL R47, R47, R120.reuse ;  /* 0x000000782f2f7220 */ /* 0x080fe20000400000 */
[----:B------:R-:W-:Y:S01]  /*7b00*/  F2FP.F16.F32.PACK_AB R45, RZ, R45 ;  /* 0x0000002dff2d723e */ /* 0x000fe200000000ff */
[-C--:B------:R-:W-:Y:S01]  /*7b10*/  FMUL R48, R48, R120.reuse ;  /* 0x0000007830307220 */ /* 0x080fe20000400000 */
[----:B------:R0:W-:Y:S01]  /*7b20*/  @P2 STG.E.U16 desc[UR36][R6.64+0x50], R110 ;  /* 0x0000506e06002986 */ /* 0x0001e2000c101524 */
[----:B------:R-:W-:Y:S01]  /*7b30*/  ISETP.GT.AND P2, PT, R3, 0x30, P0 ;  /* 0x000000300300780c */ /* 0x000fe20000744270 */
        /* <DEDUP_REMOVED lines=10> */
[----:B0-----:R-:W-:-:S02]  /*7be0*/  @P3 IMAD.MOV.U32 R6, RZ, RZ, R12 ;  /* 0x000000ffff063224 */ /* 0x001fc400078e000c */
[-C--:B------:R-:W-:Y:S01]  /*7bf0*/  FMUL R54, R54, R120.reuse ;  /* 0x0000007836367220 */ /* 0x080fe20000400000 */
[----:B------:R-:W-:Y:S02]  /*7c00*/  @P3 IMAD.MOV.U32 R7, RZ, RZ, R13 ;  /* 0x000000ffff073224 */ /* 0x000fe400078e000d */
[----:B------:R-:W-:Y:S01]  /*7c10*/  FMUL R55, R55, R120 ;  /* 0x0000007837377220 */ /* 0x000fe20000400000 */
[----:B------:R-:W-:Y:S02]  /*7c20*/  F2FP.F16.F32.PACK_AB R51, RZ, R51 ;  /* 0x00000033ff33723e */ /* 0x000fe400000000ff */
[----:B------:R-:W-:Y:S01]  /*7c30*/  F2FP.F16.F32.PACK_AB R52, RZ, R52 ;  /* 0x00000034ff34723e */ /* 0x000fe200000000ff */
[----:B------:R0:W-:Y:S01]  /*7c40*/  @P3 STG.E.U16 desc[UR36][R6.64+0x52], R111 ;  /* 0x0000526f06003986 */ /* 0x0001e2000c101524 */
[----:B------:R-:W-:Y:S02]  /*7c50*/  ISETP.GT.AND P3, PT, R3, 0x31, P0 ;  /* 0x000000310300780c */ /* 0x000fe40000764270 */
[----:B------:R-:W-:Y:S01]  /*7c60*/  F2FP.F16.F32.PACK_AB R53, RZ, R53 ;  /* 0x00000035ff35723e */ /* 0x000fe200000000ff */
[----:B------:R-:W-:Y:S01]  /*7c70*/  @P5 STG.E.U16 desc[UR36][R4.64+0x60], R112 ;  /* 0x0000607004005986 */ /* 0x000fe2000c101524 */
[----:B------:R-:W-:-:S02]  /*7c80*/  IADD3 R58, P5, R15, R12, RZ ;  /* 0x0000000c0f3a7210 */ /* 0x000fc40007fbe0ff */
[----:B------:R-:W-:Y:S01]  /*7c90*/  F2FP.F16.F32.PACK_AB R54, RZ, R54 ;  /* 0x00000036ff36723e */ /* 0x000fe200000000ff */
[----:B------:R-:W-:Y:S01]  /*7ca0*/  @P4 STG.E.U16 desc[UR36][R4.64+0x62], R113 ;  /* 0x0000627104004986 */ /* 0x000fe2000c101524 */
[----:B------:R-:W-:Y:S01]  /*7cb0*/  ISETP.GT.AND P4, PT, R3, 0x38, P1 ;  /* 0x000000380300780c */ /* 0x000fe20000f84270 */
[--C-:B------:R-:W-:Y:S01]  /*7cc0*/  IMAD.X R59, R21, 0x1, R13.reuse, P5 ;  /* 0x00000001153b7824 */ /* 0x100fe200028e060d */
[----:B------:R-:W-:Y:S01]  /*7cd0*/  ISETP.GT.AND P1, PT, R3, 0x39, P1 ;  /* 0x000000390300780c */ /* 0x000fe20000f24270 */
[----:B0-----:R-:W-:Y:S01]  /*7ce0*/  @P2 IMAD.MOV.U32 R6, RZ, RZ, R12 ;  /* 0x000000ffff062224 */ /* 0x001fe200078e000c */
[----:B------:R-:W-:Y:S01]  /*7cf0*/  F2FP.F16.F32.PACK_AB R55, RZ, R55 ;  /* 0x00000037ff37723e */ /* 0x000fe200000000ff */
[----:B------:R-:W-:-:S05]  /*7d00*/  @P2 IMAD.MOV.U32 R7, RZ, RZ, R13 ;  /* 0x000000ffff072224 */ /* 0x000fca00078e000d */
[----:B------:R0:W-:Y:S01]  /*7d10*/  @P2 STG.E.U16 desc[UR36][R6.64+0x60], R114 ;  /* 0x0000607206002986 */ /* 0x0001e2000c101524 */
[C---:B------:R-:W-:Y:S02]  /*7d20*/  ISETP.GT.AND P2, PT, R3.reuse, 0x38, P0 ;  /* 0x000000380300780c */ /* 0x040fe40000744270 */
[----:B------:R-:W-:Y:S01]  /*7d30*/  ISETP.GT.AND P0, PT, R3, 0x39, P0 ;  /* 0x000000390300780c */ /* 0x000fe20000704270 */
[----:B0-----:R-:W-:Y:S02]  /*7d40*/  @P3 IMAD.MOV.U32 R6, RZ, RZ, R12 ;  /* 0x000000ffff063224 */ /* 0x001fe400078e000c */
[----:B------:R-:W-:-:S08]  /*7d50*/  @P3 IMAD.MOV.U32 R7, RZ, RZ, R13 ;  /* 0x000000ffff073224 */ /* 0x000fd000078e000d */
[----:B------:R-:W-:Y:S02]  /*7d60*/  @P2 IMAD.MOV.U32 R8, RZ, RZ, R12 ;  /* 0x000000ffff082224 */ /* 0x000fe400078e000c */
[----:B------:R-:W-:Y:S01]  /*7d70*/  @P2 IMAD.MOV.U32 R9, RZ, RZ, R13 ;  /* 0x000000ffff092224 */ /* 0x000fe200078e000d */
[----:B------:R-:W-:Y:S01]  /*7d80*/  @P3 STG.E.U16 desc[UR36][R6.64+0x62], R115 ;  /* 0x0000627306003986 */ /* 0x000fe2000c101524 */
[----:B------:R-:W-:-:S03]  /*7d90*/  ISETP.GT.AND P3, PT, R0, 0x80, PT ;  /* 0x000000800000780c */ /* 0x000fc60003f64270 */
[----:B------:R-:W-:Y:S01]  /*7da0*/  @P4 STG.E.U16 desc[UR36][R4.64+0x70], R116 ;  /* 0x0000707404004986 */ /* 0x000fe2000c101524 */
[----:B------:R-:W-:-:S03]  /*7db0*/  IADD3 R88, P4, R15, R4, RZ ;  /* 0x000000040f587210 */ /* 0x000fc60007f9e0ff */
[----:B------:R-:W-:Y:S01]  /*7dc0*/  @P1 STG.E.U16 desc[UR36][R4.64+0x72], R117 ;  /* 0x0000727504001986 */ /* 0x000fe2000c101524 */
[----:B------:R-:W-:Y:S01]  /*7dd0*/  ISETP.GT.AND P1, PT, R3, RZ, P3 ;  /* 0x000000ff0300720c */ /* 0x000fe20001f24270 */
[----:B------:R-:W-:Y:S02]  /*7de0*/  IMAD.X R89, R21, 0x1, R5, P4 ;  /* 0x0000000115597824 */ /* 0x000fe400020e0605 */
[----:B------:R0:W-:Y:S01]  /*7df0*/  @P2 STG.E.U16 desc[UR36][R8.64+0x70], R118 ;  /* 0x0000707608002986 */ /* 0x0001e2000c101524 */
[----:B------:R-:W-:Y:S01]  /*7e00*/  ISETP.GT.AND P2, PT, R0, 0x88, PT ;  /* 0x000000880000780c */ /* 0x000fe20003f44270 */
[----:B0-----:R-:W-:Y:S02]  /*7e10*/  @P0 IMAD.MOV.U32 R8, RZ, RZ, R12 ;  /* 0x000000ffff080224 */ /* 0x001fe400078e000c */
[----:B------:R-:W-:-:S05]  /*7e20*/  @P0 IMAD.MOV.U32 R9, RZ, RZ, R13 ;  /* 0x000000ffff090224 */ /* 0x000fca00078e000d */
[----:B------:R0:W-:Y:S01]  /*7e30*/  @P0 STG.E.U16 desc[UR36][R8.64+0x72], R119 ;  /* 0x0000727708000986 */ /* 0x0001e2000c101524 */
[----:B------:R-:W-:-:S05]  /*7e40*/  IADD3 R6, P0, R11, R4, RZ ;  /* 0x000000040b067210 */ /* 0x000fca0007f1e0ff */
[----:B------:R-:W-:Y:S01]  /*7e50*/  IMAD.X R7, R21, 0x1, R5, P0 ;  /* 0x0000000115077824 */ /* 0x000fe200000e0605 */
[----:B------:R-:W-:-:S04]  /*7e60*/  ISETP.GT.AND P0, PT, R3, 0x1, P3 ;  /* 0x000000010300780c */ /* 0x000fc80001f04270 */
[----:B------:R1:W-:Y:S01]  /*7e70*/  @P1 STG.E.U16 desc[UR36][R6.64], R56 ;  /* 0x0000003806001986 */ /* 0x0003e2000c101524 */
[----:B0-----:R-:W-:Y:S02]  /*7e80*/  IADD3 R8, P4, R11, R12, RZ ;  /* 0x0000000c0b087210 */ /* 0x001fe40007f9e0ff */
[----:B------:R-:W-:-:S03]  /*7e90*/  ISETP.GT.AND P1, PT, R3, RZ, P2 ;  /* 0x000000ff0300720c */ /* 0x000fc60001724270 */
[----:B------:R-:W-:Y:S01]  /*7ea0*/  IMAD.X R9, R21, 0x1, R13, P4 ;  /* 0x0000000115097824 */ /* 0x000fe200020e060d */
[C---:B------:R-:W-:Y:S02]  /*7eb0*/  ISETP.GT.AND P4, PT, R3.reuse, 0x1, P2 ;  /* 0x000000010300780c */ /* 0x040fe40001784270 */
[----:B------:R0:W-:Y:S01]  /*7ec0*/  @P0 STG.E.U16 desc[UR36][R88.64], R23 ;  /* 0x0000001758000986 */ /* 0x0001e2000c101524 */
[----:B------:R-:W-:Y:S02]  /*7ed0*/  ISETP.GT.AND P0, PT, R3, 0x9, P3 ;  /* 0x000000090300780c */ /* 0x000fe40001f04270 */
[----:B-1----:R-:W-:Y:S02]  /*7ee0*/  F2FP.F16.F32.PACK_AB R56, RZ, R60 ;  /* 0x0000003cff38723e */ /* 0x002fe400000000ff */
[----:B------:R-:W-:Y:S02]  /*7ef0*/  IADD3 R60, P5, R57, R4, RZ ;  /* 0x00000004393c7210 */ /* 0x000fe40007fbe0ff */
[----:B------:R1:W-:Y:S01]  /*7f00*/  @P1 STG.E.U16 desc[UR36][R8.64], R90 ;  /* 0x0000005a08001986 */ /* 0x0003e2000c101524 */
[----:B------:R-:W-:-:S02]  /*7f10*/  ISETP.GT.AND P1, PT, R3, 0x8, P3 ;  /* 0x000000080300780c */ /* 0x000fc40001f24270 */
[----:B------:R-:W-:Y:S01]  /*7f20*/  IMAD.X R61, R21, 0x1, R5, P5 ;  /* 0x00000001153d7824 */ /* 0x000fe200028e0605 */
[----:B------:R2:W-:Y:S01]  /*7f30*/  @P4 STG.E.U16 desc[UR36][R58.64], R20 ;  /* 0x000000143a004986 */ /* 0x0005e2000c101524 */
[----:B0-----:R-:W-:-:S04]  /*7f40*/  LOP3.LUT R23, R11, 0x12, RZ, 0xfc, !PT ;  /* 0x000000120b177812 */ /* 0x001fc800078efcff */
[C---:B------:R-:W-:Y:S02]  /*7f50*/  IADD3 R88, P4, R23.reuse, R4, RZ ;  /* 0x0000000417587210 */ /* 0x040fe40007f9e0ff */
[----:B-1----:R-:W-:-:S03]  /*7f60*/  IADD3 R90, P5, R23, R12, RZ ;  /* 0x0000000c175a7210 */ /* 0x002fc60007fbe0ff */
[----:B------:R-:W-:Y:S01]  /*7f70*/  IMAD.X R89, R21, 0x1, R5, P4 ;  /* 0x0000000115597824 */ /* 0x000fe200020e0605 */
[----:B------:R0:W-:Y:S01]  /*7f80*/  @P1 STG.E.U16 desc[UR36][R60.64], R56 ;  /* 0x000000383c001986 */ /* 0x0001e2000c101524 */
[----:B--2---:R-:W-:Y:S01]  /*7f90*/  PRMT R59, R14, 0x7610, R59 ;  /* 0x000076100e3b7816 */ /* 0x004fe2000000003b */
[----:B------:R-:W-:Y:S01]  /*7fa0*/  FMUL R14, R62, R120 ;  /* 0x000000783e0e7220 */ /* 0x000fe20000400000 */
[----:B------:R-:W-:Y:S01]  /*7fb0*/  ISETP.GT.AND P1, PT, R3, 0x8, P2 ;  /* 0x000000080300780c */ /* 0x000fe20001724270 */
[----:B------:R-:W-:Y:S01]  /*7fc0*/  IMAD.X R91, R21, 0x1, R13, P5 ;  /* 0x00000001155b7824 */ /* 0x000fe200028e060d */
[----:B------:R-:W-:Y:S01]  /*7fd0*/  IADD3 R62, P4, R57, R12, RZ ;  /* 0x0000000c393e7210 */ /* 0x000fe20007f9e0ff */
[----:B------:R1:W-:Y:S01]  /*7fe0*/  @P0 STG.E.U16 desc[UR36][R88.64], R59 ;  /* 0x0000003b58000986 */ /* 0x0003e2000c101524 */
[----:B------:R-:W-:Y:S02]  /*7ff0*/  ISETP.GT.AND P0, PT, R3, 0x9, P2 ;  /* 0x000000090300780c */ /* 0x000fe40001704270 */
[----:B------:R-:W-:-:S02]  /*8000*/  F2FP.F16.F32.PACK_AB R14, RZ, R14 ;  /* 0x0000000eff0e723e */ /* 0x000fc400000000ff */
[----:B------:R-:W-:Y:S01]  /*8010*/  F2FP.F16.F32.PACK_AB R20, RZ, R63 ;  /* 0x0000003fff14723e */ /* 0x000fe200000000ff */
[----:B------:R-:W-:Y:S01]  /*8020*/  IMAD.X R63, R21, 0x1, R13, P4 ;  /* 0x00000001153f7824 */ /* 0x000fe200020e060d */
[----:B0-----:R-:W-:Y:S01]  /*8030*/  PRMT R56, R14, 0x7610, R56 ;  /* 0x000076100e387816 */ /* 0x001fe20000000038 */
[----:B------:R-:W-:Y:S01]  /*8040*/  FMUL R14, R64, R120 ;  /* 0x00000078400e7220 */ /* 0x000fe20000400000 */
[----:B------:R-:W-:Y:S02]  /*8050*/  PRMT R58, R20, 0x7610, R58 ;  /* 0x00007610143a7816 */ /* 0x000fe4000000003a */
[C---:B------:R-:W-:Y:S01]  /*8060*/  LOP3.LUT R61, R11.reuse, 0x20, RZ, 0xfc, !PT ;  /* 0x000000200b3d7812 */ /* 0x040fe200078efcff */
[----:B------:R0:W-:Y:S01]  /*8070*/  @P1 STG.E.U16 desc[UR36][R62.64], R56 ;  /* 0x000000383e001986 */ /* 0x0001e2000c101524 */
[----:B-1----:R-:W-:Y:S02]  /*8080*/  LOP3.LUT R59, R11, 0x22, RZ, 0xfc, !PT ;  /* 0x000000220b3b7812 */ /* 0x002fe400078efcff */
[----:B------:R-:W-:Y:S01]  /*8090*/  ISETP.GT.AND P1, PT, R3, 0x10, P3 ;  /* 0x000000100300780c */ /* 0x000fe20001f24270 */
[----:B------:R1:W-:Y:S01]  /*80a0*/  @P0 STG.E.U16 desc[UR36][R90.64], R58 ;  /* 0x0000003a5a000986 */ /* 0x0003e2000c101524 */
[----:B------:R-:W-:-:S02]  /*80b0*/  IADD3 R64, P4, R61, R4, RZ ;  /* 0x000000043d407210 */ /* 0x000fc40007f9e0ff */
[----:B------:R-:W-:Y:S02]  /*80c0*/  ISETP.GT.AND P0, PT, R3, 0x11, P3 ;  /* 0x000000110300780c */ /* 0x000fe40001f04270 */
[----:B------:R-:W-:Y:S02]  /*80d0*/  F2FP.F16.F32.PACK_AB R14, RZ, R14 ;  /* 0x0000000eff0e723e */ /* 0x000fe400000000ff */
[----:B------:R-:W-:Y:S01]  /*80e0*/  F2FP.F16.F32.PACK_AB R20, RZ, R65 ;  /* 0x00000041ff14723e */ /* 0x000fe200000000ff */
[--C-:B------:R-:W-:Y:S01]  /*80f0*/  IMAD.X R65, R21, 0x1, R5.reuse, P4 ;  /* 0x0000000115417824 */ /* 0x100fe200020e0605 */
[----:B0-----:R-:W-:Y:S02]  /*8100*/  IADD3 R62, P5, R59, R4, RZ ;  /* 0x000000043b3e7210 */ /* 0x001fe40007fbe0ff */
[----:B------:R-:W-:Y:S02]  /*8110*/  ISETP.GT.AND P4, PT, R3, 0x10, P2 ;  /* 0x000000100300780c */ /* 0x000fe40001784270 */
[----:B------:R-:W-:Y:S01]  /*8120*/  PRMT R56, R14, 0x7610, R56 ;  /* 0x000076100e387816 */ /* 0x000fe20000000038 */
[----:B------:R-:W-:Y:S01]  /*8130*/  IMAD.X R63, R21, 0x1, R5, P5 ;  /* 0x00000001153f7824 */ /* 0x000fe200028e0605 */
[----:B------:R-:W-:-:S02]  /*8140*/  F2FP.F16.F32.PACK_AB R14, RZ, R66 ;  /* 0x00000042ff0e723e */ /* 0x000fc400000000ff */
[-C--:B------:R-:W-:Y:S01]  /*8150*/  IADD3 R66, P5, R61, R12.reuse, RZ ;  /* 0x0000000c3d427210 */ /* 0x080fe20007fbe0ff */
[----:B------:R0:W-:Y:S01]  /*8160*/  @P1 STG.E.U16 desc[UR36][R64.64], R56 ;  /* 0x0000003840001986 */ /* 0x0001e2000c101524 */
[----:B-1----:R-:W-:Y:S02]  /*8170*/  PRMT R58, R20, 0x7610, R58 ;  /* 0x00007610143a7816 */ /* 0x002fe4000000003a */
[----:B------:R-:W-:Y:S01]  /*8180*/  F2FP.F16.F32.PACK_AB R20, RZ, R67 ;  /* 0x00000043ff14723e */ /* 0x000fe200000000ff */
[----:B------:R-:W-:Y:S01]  /*8190*/  IMAD.X R67, R21, 0x1, R13, P5 ;  /* 0x0000000115437824 */ /* 0x000fe200028e060d */
[C---:B------:R-:W-:Y:S01]  /*81a0*/  ISETP.GT.AND P1, PT, R3.reuse, 0x11, P2 ;  /* 0x000000110300780c */ /* 0x040fe20001724270 */
[----:B------:R1:W-:Y:S01]  /*81b0*/  @P0 STG.E.U16 desc[UR36][R62.64], R58 ;  /* 0x0000003a3e000986 */ /* 0x0003e2000c101524 */
[----:B------:R-:W-:Y:S02]  /*81c0*/  ISETP.GT.AND P0, PT, R3, 0x18, P3 ;  /* 0x000000180300780c */ /* 0x000fe40001f04270 */
[----:B------:R-:W-:-:S02]  /*81d0*/  IADD3 R88, P5, R59, R12, RZ ;  /* 0x0000000c3b587210 */ /* 0x000fc40007fbe0ff */
[----:B0-----:R-:W-:Y:S01]  /*81e0*/  PRMT R56, R14, 0x7610, R56 ;  /* 0x000076100e387816 */ /* 0x001fe20000000038 */
[----:B------:R-:W-:Y:S01]  /*81f0*/  FMUL R14, R69, R120 ;  /* 0x00000078450e7220 */ /* 0x000fe20000400000 */
[----:B------:R-:W-:Y:S01]  /*8200*/  LOP3.LUT R65, R11, 0x32, RZ, 0xfc, !PT ;  /* 0x000000320b417812 */ /* 0x000fe200078efcff */
[----:B------:R-:W-:Y:S02]  /*8210*/  IMAD.X R89, R21, 0x1, R13, P5 ;  /* 0x0000000115597824 */ /* 0x000fe400028e060d */
[----:B------:R0:W-:Y:S01]  /*8220*/  @P4 STG.E.U16 desc[UR36][R66.64], R56 ;  /* 0x0000003842004986 */ /* 0x0001e2000c101524 */
[----:B-1----:R-:W-:Y:S02]  /*8230*/  LOP3.LUT R63, R11, 0x30, RZ, 0xfc, !PT ;  /* 0x000000300b3f7812 */ /* 0x002fe400078efcff */
[----:B------:R-:W-:Y:S02]  /*8240*/  PRMT R58, R20, 0x7610, R58 ;  /* 0x00007610143a7816 */ /* 0x000fe4000000003a */
[----:B------:R-:W-:-:S02]  /*8250*/  F2FP.F16.F32.PACK_AB R20, RZ, R68 ;  /* 0x00000044ff14723e */ /* 0x000fc400000000ff */
[----:B------:R-:W-:Y:S01]  /*8260*/  IADD3 R68, P4, R63, R4, RZ ;  /* 0x000000043f447210 */ /* 0x000fe20007f9e0ff */
[----:B------:R1:W-:Y:S01]  /*8270*/  @P1 STG.E.U16 desc[UR36][R88.64], R58 ;  /* 0x0000003a58001986 */ /* 0x0003e2000c101524 */
[----:B------:R-:W-:Y:S02]  /*8280*/  PRMT R60, R20, 0x7610, R60 ;  /* 0x00007610143c7816 */ /* 0x000fe4000000003c */
[----:B------:R-:W-:Y:S01]  /*8290*/  F2FP.F16.F32.PACK_AB R14, RZ, R14 ;  /* 0x0000000eff0e723e */ /* 0x000fe200000000ff */
[--C-:B------:R-:W-:Y:S01]  /*82a0*/  IMAD.X R69, R21, 0x1, R5.reuse, P4 ;  /* 0x0000000115457824 */ /* 0x100fe200020e0605 */
[----:B0-----:R-:W-:Y:S02]  /*82b0*/  IADD3 R66, P4, R65, R4, RZ ;  /* 0x0000000441427210 */ /* 0x001fe40007f9e0ff */
[----:B------:R-:W-:Y:S02]  /*82c0*/  F2FP.F16.F32.PACK_AB R20, RZ, R70 ;  /* 0x00000046ff14723e */ /* 0x000fe400000000ff */
[----:B------:R-:W-:Y:S01]  /*82d0*/  ISETP.GT.AND P1, PT, R3, 0x19, P3 ;  /* 0x000000190300780c */ /* 0x000fe20001f24270 */
[----:B------:R-:W-:Y:S01]  /*82e0*/  IMAD.X R67, R21, 0x1, R5, P4 ;  /* 0x0000000115437824 */ /* 0x000fe200020e0605 */
[----:B------:R-:W-:Y:S01]  /*82f0*/  IADD3 R70, P4, R63, R12, RZ ;  /* 0x0000000c3f467210 */ /* 0x000fe20007f9e0ff */
[----:B------:R0:W-:Y:S01]  /*8300*/  @P0 STG.E.U16 desc[UR36][R68.64], R60 ;  /* 0x0000003c44000986 */ /* 0x0001e2000c101524 */
[----:B------:R-:W-:-:S02]  /*8310*/  ISETP.GT.AND P0, PT, R3, 0x18, P2 ;  /* 0x000000180300780c */ /* 0x000fc40001704270 */
[----:B-1----:R-:W-:Y:S01]  /*8320*/  PRMT R58, R14, 0x7610, R58 ;  /* 0x000076100e3a7816 */ /* 0x002fe2000000003a */
[----:B------:R-:W-:Y:S01]  /*8330*/  FMUL R14, R71, R120 ;  /* 0x00000078470e7220 */ /* 0x000fe20000400000 */
[--C-:B------:R-:W-:Y:S01]  /*8340*/  IMAD.X R71, R21, 0x1, R13.reuse, P4 ;  /* 0x0000000115477824 */ /* 0x100fe200020e060d */
[----:B------:R-:W-:Y:S02]  /*8350*/  ISETP.GT.AND P4, PT, R3, 0x19, P2 ;  /* 0x000000190300780c */ /* 0x000fe40001784270 */
[----:B------:R-:W-:Y:S02]  /*8360*/  F2FP.F16.F32.PACK_AB R56, RZ, R72 ;  /* 0x00000048ff38723e */ /* 0x000fe400000000ff */
[----:B------:R-:W-:Y:S01]  /*8370*/  IADD3 R72, P5, R65, R12, RZ ;  /* 0x0000000c41487210 */ /* 0x000fe20007fbe0ff */
[----:B------:R1:W-:Y:S01]  /*8380*/  @P1 STG.E.U16 desc[UR36][R66.64], R58 ;  /* 0x0000003a42001986 */ /* 0x0003e2000c101524 */
[----:B------:R-:W-:Y:S02]  /*8390*/  PRMT R62, R20, 0x7610, R62 ;  /* 0x00007610143e7816 */ /* 0x000fe4000000003e */
[----:B------:R-:W-:Y:S01]  /*83a0*/  F2FP.F16.F32.PACK_AB R20, RZ, R14 ;  /* 0x0000000eff14723e */ /* 0x000fe200000000ff */
[----:B------:R-:W-:Y:S01]  /*83b0*/  FMUL R14, R73, R120 ;  /* 0x00000078490e7220 */ /* 0x000fe20000400000 */
[----:B0-----:R-:W-:Y:S01]  /*83c0*/  LOP3.LUT R69, R11, 0x40, RZ, 0xfc, !PT ;  /* 0x000000400b457812 */ /* 0x001fe200078efcff */
[----:B------:R-:W-:Y:S01]  /*83d0*/  IMAD.X R73, R21, 0x1, R13, P5 ;  /* 0x0000000115497824 */ /* 0x000fe200028e060d */
[C---:B------:R-:W-:Y:S01]  /*83e0*/  ISETP.GT.AND P1, PT, R3.reuse, 0x20, P3 ;  /* 0x000000200300780c */ /* 0x040fe20001f24270 */
[----:B------:R0:W-:Y:S01]  /*83f0*/  @P0 STG.E.U16 desc[UR36][R70.64], R62 ;  /* 0x0000003e46000986 */ /* 0x0001e2000c101524 */
[----:B------:R-:W-:-:S02]  /*8400*/  ISETP.GT.AND P0, PT, R3, 0x21, P3 ;  /* 0x000000210300780c */ /* 0x000fc40001f04270 */
[----:B------:R-:W-:Y:S01]  /*8410*/  IADD3 R88, P5, R69, R4, RZ ;  /* 0x0000000445587210 */ /* 0x000fe20007fbe0ff */
[----:B------:R2:W-:Y:S01]  /*8420*/  @P4 STG.E.U16 desc[UR36][R72.64], R20 ;  /* 0x0000001448004986 */ /* 0x0005e2000c101524 */
[----:B-1----:R-:W-:Y:S02]  /*8430*/  LOP3.LUT R67, R11, 0x42, RZ, 0xfc, !PT ;  /* 0x000000420b437812 */ /* 0x002fe400078efcff */
[----:B------:R-:W-:Y:S01]  /*8440*/  F2FP.F16.F32.PACK_AB R14, RZ, R14 ;  /* 0x0000000eff0e723e */ /* 0x000fe200000000ff */
[----:B------:R-:W-:-:S03]  /*8450*/  IMAD.X R89, R21, 0x1, R5, P5 ;  /* 0x0000000115597824 */ /* 0x000fc600028e0605 */
[----:B------:R-:W-:Y:S01]  /*8460*/  PRMT R58, R14, 0x7610, R58 ;  /* 0x000076100e3a7816 */ /* 0x000fe2000000003a */
[----:B------:R-:W-:Y:S01]  /*8470*/  FMUL R14, R74, R120 ;  /* 0x000000784a0e7220 */ /* 0x000fe20000400000 */
[----:B0-----:R-:W-:Y:S01]  /*8480*/  IADD3 R70, P4, R67, R4, RZ ;  /* 0x0000000443467210 */ /* 0x001fe20007f9e0ff */
[----:B------:R0:W-:Y:S01]  /*8490*/  @P1 STG.E.U16 desc[UR36][R88.64], R56 ;  /* 0x0000003858001986 */ /* 0x0001e2000c101524 */
[----:B------:R-:W-:Y:S02]  /*84a0*/  ISETP.GT.AND P1, PT, R3, 0x20, P2 ;  /* 0x000000200300780c */ /* 0x000fe40001724270 */
[----:B------:R-:W-:Y:S01]  /*84b0*/  F2FP.F16.F32.PACK_AB R14, RZ, R14 ;  /* 0x0000000eff0e723e */ /* 0x000fe200000000ff */
[----:B------:R-:W-:Y:S01]  /*84c0*/  IMAD.X R71, R21, 0x1, R5, P4 ;  /* 0x0000000115477824 */ /* 0x000fe200020e0605 */
[----:B------:R-:W-:Y:S02]  /*84d0*/  IADD3 R74, P4, R69, R12, RZ ;  /* 0x0000000c454a7210 */ /* 0x000fe40007f9e0ff */
[----:B--2---:R-:W-:-:S02]  /*84e0*/  F2FP.F16.F32.PACK_AB R20, RZ, R75 ;  /* 0x0000004bff14723e */ /* 0x004fc400000000ff */
[----:B------:R1:W-:Y:S01]  /*84f0*/  @P0 STG.E.U16 desc[UR36][R70.64], R58 ;  /* 0x0000003a46000986 */ /* 0x0003e2000c101524 */
[----:B------:R-:W-:Y:S01]  /*8500*/  ISETP.GT.AND P0, PT, R3, 0x21, P2 ;  /* 0x000000210300780c */ /* 0x000fe20001704270 */
[--C-:B------:R-:W-:Y:S01]  /*8510*/  IMAD.X R75, R21, 0x1, R13.reuse, P4 ;  /* 0x00000001154b7824 */ /* 0x100fe200020e060d */
[----:B0-----:R-:W-:Y:S02]  /*8520*/  IADD3 R88, P5, R67, R12, RZ ;  /* 0x0000000c43587210 */ /* 0x001fe40007fbe0ff */
[----:B------:R-:W-:Y:S01]  /*8530*/  PRMT R56, R14, 0x7610, R56 ;  /* 0x000076100e387816 */ /* 0x000fe20000000038 */
[----:B------:R-:W-:Y:S01]  /*8540*/  FMUL R14, R76, R120 ;  /* 0x000000784c0e7220 */ /* 0x000fe20000400000 */
[----:B------:R-:W-:Y:S01]  /*8550*/  PRMT R60, R20, 0x7610, R60 ;  /* 0x00007610143c7816 */ /* 0x000fe2000000003c */
[----:B------:R-:W-:Y:S01]  /*8560*/  IMAD.X R89, R21, 0x1, R13, P5 ;  /* 0x0000000115597824 */ /* 0x000fe200028e060d */
[----:B------:R-:W-:Y:S01]  /*8570*/  LOP3.LUT R73, R11, 0x50, RZ, 0xfc, !PT ;  /* 0x000000500b497812 */ /* 0x000fe200078efcff */
[----:B------:R0:W-:Y:S01]  /*8580*/  @P1 STG.E.U16 desc[UR36][R74.64], R56 ;  /* 0x000000384a001986 */ /* 0x0001e2000c101524 */
[----:B------:R-:W-:-:S02]  /*8590*/  ISETP.GT.AND P1, PT, R3, 0x28, P3 ;  /* 0x000000280300780c */ /* 0x000fc40001f24270 */
[----:B-1----:R-:W-:Y:S01]  /*85a0*/  LOP3.LUT R71, R11, 0x52, RZ, 0xfc, !PT ;  /* 0x000000520b477812 */ /* 0x002fe200078efcff */
[----:B------:R1:W-:Y:S01]  /*85b0*/  @P0 STG.E.U16 desc[UR36][R88.64], R60 ;  /* 0x0000003c58000986 */ /* 0x0003e2000c101524 */
[----:B------:R-:W-:Y:S02]  /*85c0*/  IADD3 R76, P4, R73, R4, RZ ;  /* 0x00000004494c7210 */ /* 0x000fe40007f9e0ff */
[----:B------:R-:W-:Y:S02]  /*85d0*/  ISETP.GT.AND P0, PT, R3, 0x29, P3 ;  /* 0x000000290300780c */ /* 0x000fe40001f04270 */
[----:B------:R-:W-:Y:S02]  /*85e0*/  F2FP.F16.F32.PACK_AB R14, RZ, R14 ;  /* 0x0000000eff0e723e */ /* 0x000fe400000000ff */
[----:B------:R-:W-:Y:S01]  /*85f0*/  F2FP.F16.F32.PACK_AB R20, RZ, R77 ;  /* 0x0000004dff14723e */ /* 0x000fe200000000ff */
[----:B------:R-:W-:Y:S01]  /*8600*/  IMAD.X R77, R21, 0x1, R5, P4 ;  /* 0x00000001154d7824 */ /* 0x000fe200020e0605 */
[----:B0-----:R-:W-:-:S02]  /*8610*/  IADD3 R74, P5, R71, R4, RZ ;  /* 0x00000004474a7210 */ /* 0x001fc40007fbe0ff */
[----:B------:R-:W-:Y:S02]  /*8620*/  ISETP.GT.AND P4, PT, R3, 0x28, P2 ;  /* 0x000000280300780c */ /* 0x000fe40001784270 */
[----:B------:R-:W-:Y:S01]  /*8630*/  PRMT R56, R14, 0x7610, R56 ;  /* 0x000076100e387816 */ /* 0x000fe20000000038 */
[----:B------:R-:W-:Y:S01]  /*8640*/  IMAD.X R75, R21, 0x1, R5, P5 ;  /* 0x00000001154b7824 */ /* 0x000fe200028e0605 */
[----:B------:R-:W-:Y:S02]  /*8650*/  F2FP.F16.F32.PACK_AB R14, RZ, R78 ;  /* 0x0000004eff0e723e */ /* 0x000fe400000000ff */
[----:B------:R-:W-:Y:S01]  /*8660*/  IADD3 R78, P5, R73, R12, RZ ;  /* 0x0000000c494e7210 */ /* 0x000fe20007fbe0ff */
[----:B------:R0:W-:Y:S01]  /*8670*/  @P1 STG.E.U16 desc[UR36][R76.64], R56 ;  /* 0x000000384c001986 */ /* 0x0001e2000c101524 */
[----:B------:R-:W-:Y:S02]  /*8680*/  PRMT R58, R20, 0x7610, R58 ;  /* 0x00007610143a7816 */ /* 0x000fe4000000003a */
[----:B------:R-:W-:Y:S01]  /*8690*/  F2FP.F16.F32.PACK_AB R20, RZ, R79 ;  /* 0x0000004fff14723e */ /* 0x000fe200000000ff */
[----:B------:R-:W-:Y:S01]  /*86a0*/  IMAD.X R79, R21, 0x1, R13, P5 ;  /* 0x00000001154f7824 */ /* 0x000fe200028e060d */
[C---:B------:R-:W-:Y:S01]  /*86b0*/  ISETP.GT.AND P1, PT, R3.reuse, 0x29, P2 ;  /* 0x000000290300780c */ /* 0x040fe20001724270 */
[----:B------:R2:W-:Y:S01]  /*86c0*/  @P0 STG.E.U16 desc[UR36][R74.64], R58 ;  /* 0x0000003a4a000986 */ /* 0x0005e2000c101524 */
[----:B------:R-:W-:-:S02]  /*86d0*/  ISETP.GT.AND P0, PT, R3, 0x30, P3 ;  /* 0x000000300300780c */ /* 0x000fc40001f04270 */
[----:B-1----:R-:W-:Y:S02]  /*86e0*/  IADD3 R88, P5, R71, R12, RZ ;  /* 0x0000000c47587210 */ /* 0x002fe40007fbe0ff */
[----:B0-----:R-:W-:Y:S01]  /*86f0*/  PRMT R56, R14, 0x7610, R56 ;  /* 0x000076100e387816 */ /* 0x001fe20000000038 */
[----:B------:R-:W-:Y:S01]  /*8700*/  FMUL R14, R81, R120 ;  /* 0x00000078510e7220 */ /* 0x000fe20000400000 */
[----:B------:R-:W-:Y:S01]  /*8710*/  LOP3.LUT R77, R11, 0x62, RZ, 0xfc, !PT ;  /* 0x000000620b4d7812 */ /* 0x000fe200078efcff */
[----:B------:R-:W-:Y:S02]  /*8720*/  IMAD.X R89, R21, 0x1, R13, P5 ;  /* 0x0000000115597824 */ /* 0x000fe400028e060d */
[----:B------:R0:W-:Y:S01]  /*8730*/  @P4 STG.E.U16 desc[UR36][R78.64], R56 ;  /* 0x000000384e004986 */ /* 0x0001e2000c101524 */
[----:B--2---:R-:W-:Y:S02]  /*8740*/  LOP3.LUT R75, R11, 0x60, RZ, 0xfc, !PT ;  /* 0x000000600b4b7812 */ /* 0x004fe400078efcff */
[----:B------:R-:W-:-:S02]  /*8750*/  PRMT R58, R20, 0x7610, R58 ;  /* 0x00007610143a7816 */ /* 0x000fc4000000003a */
[----:B------:R-:W-:Y:S02]  /*8760*/  F2FP.F16.F32.PACK_AB R20, RZ, R80 ;  /* 0x00000050ff14723e */ /* 0x000fe400000000ff */
[----:B------:R-:W-:Y:S01]  /*8770*/  IADD3 R80, P4, R75, R4, RZ ;  /* 0x000000044b507210 */ /* 0x000fe20007f9e0ff */
[----:B------:R1:W-:Y:S01]  /*8780*/  @P1 STG.E.U16 desc[UR36][R88.64], R58 ;  /* 0x0000003a58001986 */ /* 0x0003e2000c101524 */
[----:B------:R-:W-:Y:S02]  /*8790*/  PRMT R60, R20, 0x7610, R60 ;  /* 0x00007610143c7816 */ /* 0x000fe4000000003c */
[----:B------:R-:W-:Y:S01]  /*87a0*/  F2FP.F16.F32.PACK_AB R14, RZ, R14 ;  /* 0x0000000eff0e723e */ /* 0x000fe200000000ff */
[----:B------:R-:W-:Y:S01]  /*87b0*/  IMAD.X R81, R21, 0x1, R5, P4 ;  /* 0x0000000115517824 */ /* 0x000fe200020e0605 */
[----:B0-----:R-:W-:Y:S02]  /*87c0*/  IADD3 R78, P4, R77, R4, RZ ;  /* 0x000000044d4e7210 */ /* 0x001fe40007f9e0ff */
[----:B------:R-:W-:-:S02]  /*87d0*/  F2FP.F16.F32.PACK_AB R20, RZ, R82 ;  /* 0x00000052ff14723e */ /* 0x000fc400000000ff */
[----:B------:R-:W-:Y:S01]  /*87e0*/  PRMT R56, R14, 0x7610, R56 ;  /* 0x000076100e387816 */ /* 0x000fe20000000038 */
[----:B------:R-:W-:Y:S01]  /*87f0*/  IMAD.X R79, R21, 0x1, R5, P4 ;  /* 0x00000001154f7824 */ /* 0x000fe200020e0605 */
[----:B------:R-:W-:Y:S01]  /*8800*/  IADD3 R82, P4, R75, R12, RZ ;  /* 0x0000000c4b527210 */ /* 0x000fe20007f9e0ff */
[----:B------:R0:W-:Y:S01]  /*8810*/  @P0 STG.E.U16 desc[UR36][R80.64], R60 ;  /* 0x0000003c50000986 */ /* 0x0001e2000c101524 */
[----:B------:R-:W-:Y:S01]  /*8820*/  ISETP.GT.AND P1, PT, R3, 0x31, P3 ;  /* 0x000000310300780c */ /* 0x000fe20001f24270 */
[-C--:B------:R-:W-:Y:S01]  /*8830*/  FMUL R14, R83, R120.reuse ;  /* 0x00000078530e7220 */ /* 0x080fe20000400000 */
[----:B------:R-:W-:Y:S01]  /*8840*/  ISETP.GT.AND P0, PT, R3, 0x30, P2 ;  /* 0x000000300300780c */ /* 0x000fe20001704270 */
[----:B------:R-:W-:Y:S01]  /*8850*/  IMAD.X R83, R21, 0x1, R13, P4 ;  /* 0x0000000115537824 */ /* 0x000fe200020e060d */
[----:B------:R-:W-:Y:S01]  /*8860*/  ISETP.GT.AND P4, PT, R3, 0x31, P2 ;  /* 0x000000310300780c */ /* 0x000fe20001784270 */
[----:B-1----:R-:W-:Y:S01]  /*8870*/  FMUL R58, R28, R120 ;  /* 0x000000781c3a7220 */ /* 0x002fe20000400000 */
[----:B------:R-:W-:-:S04]  /*8880*/  F2FP.F16.F32.PACK_AB R14, RZ, R14 ;  /* 0x0000000eff0e723e */ /* 0x000fc800000000ff */
[----:B------:R-:W-:Y:S01]  /*8890*/  PRMT R62, R14, 0x7610, R62 ;  /* 0x000076100e3e7816 */ /* 0x000fe2000000003e */
[----:B------:R-:W-:Y:S01]  /*88a0*/  FMUL R14, R25, R120 ;  /* 0x00000078190e7220 */ /* 0x000fe20000400000 */
[----:B0-----:R-:W-:Y:S01]  /*88b0*/  IADD3 R80, P5, R77, R12, RZ ;  /* 0x0000000c4d507210 */ /* 0x001fe20007fbe0ff */
[----:B------:R0:W-:Y:S01]  /*88c0*/  @P1 STG.E.U16 desc[UR36][R78.64], R56 ;  /* 0x000000384e001986 */ /* 0x0001e2000c101524 */
[C---:B------:R-:W-:Y:S01]  /*88d0*/  ISETP.GT.AND P1, PT, R0.reuse, 0x100, PT ;  /* 0x000001000000780c */ /* 0x040fe20003f24270 */
[----:B------:R-:W-:Y:S01]  /*88e0*/  FMUL R60, R29, R120 ;  /* 0x000000781d3c7220 */ /* 0x000fe20000400000 */
[----:B------:R-:W-:Y:S01]  /*88f0*/  F2FP.F16.F32.PACK_AB R14, RZ, R14 ;  /* 0x0000000eff0e723e */ /* 0x000fe200000000ff */
[----:B------:R-:W-:Y:S01]  /*8900*/  IMAD.X R81, R21, 0x1, R13, P5 ;  /* 0x0000000115517824 */ /* 0x000fe200028e060d */
[----:B------:R1:W-:Y:S01]  /*8910*/  @P0 STG.E.U16 desc[UR36][R82.64], R20 ;  /* 0x0000001452000986 */ /* 0x0003e2000c101524 */
[----:B------:R-:W-:Y:S01]  /*8920*/  ISETP.GT.AND P0, PT, R0, 0x108, PT ;  /* 0x000001080000780c */ /* 0x000fe20003f04270 */
[----:B------:R-:W-:Y:S01]  /*8930*/  FMUL R0, R24, R120 ;  /* 0x0000007818007220 */ /* 0x000fe20000400000 */
[----:B------:R-:W-:Y:S01]  /*8940*/  F2FP.F16.F32.PACK_AB R58, RZ, R58 ;  /* 0x0000003aff3a723e */ /* 0x000fe200000000ff */
[----:B------:R2:W-:Y:S01]  /*8950*/  @P4 STG.E.U16 desc[UR36][R80.64], R62 ;  /* 0x0000003e50004986 */ /* 0x0005e2000c101524 */
[----:B------:R-:W-:-:S02]  /*8960*/  ISETP.GT.AND P4, PT, R3, 0x38, P3 ;  /* 0x000000380300780c */ /* 0x000fc40001f84270 */
[----:B0-----:R-:W-:Y:S01]  /*8970*/  LOP3.LUT R79, R11, 0x70, RZ, 0xfc, !PT ;  /* 0x000000700b4f7812 */ /* 0x001fe200078efcff */
[----:B------:R-:W-:Y:S01]  /*8980*/  FMUL R56, R27, R120 ;  /* 0x000000781b387220 */ /* 0x000fe20000400000 */
[----:B------:R-:W-:Y:S02]  /*8990*/  ISETP.GT.AND P3, PT, R3, 0x39, P3 ;  /* 0x000000390300780c */ /* 0x000fe40001f64270 */
[----:B------:R-:W-:Y:S01]  /*89a0*/  IADD3 R24, P5, R79, R4, RZ ;  /* 0x000000044f187210 */ /* 0x000fe20007fbe0ff */
[----:B-1----:R-:W-:Y:S01]  /*89b0*/  FMUL R20, R26, R120 ;  /* 0x000000781a147220 */ /* 0x002fe20000400000 */
[----:B------:R-:W-:Y:S02]  /*89c0*/  F2FP.F16.F32.PACK_AB R0, RZ, R0 ;  /* 0x00000000ff00723e */ /* 0x000fe400000000ff */
[----:B------:R-:W-:Y:S01]  /*89d0*/  F2FP.F16.F32.PACK_AB R56, RZ, R56 ;  /* 0x00000038ff38723e */ /* 0x000fe200000000ff */
[----:B------:R-:W-:Y:S01]  /*89e0*/  IMAD.X R25, R21, 0x1, R5, P5 ;  /* 0x0000000115197824 */ /* 0x000fe200028e0605 */
[----:B--2---:R-:W-:-:S02]  /*89f0*/  LOP3.LUT R81, R11, 0x72, RZ, 0xfc, !PT ;  /* 0x000000720b517812 */ /* 0x004fc400078efcff */
[----:B------:R-:W-:Y:S02]  /*8a00*/  ISETP.GT.AND P5, PT, R3, 0x38, P2 ;  /* 0x000000380300780c */ /* 0x000fe400017a4270 */
[----:B------:R0:W-:Y:S01]  /*8a10*/  @P4 STG.E.U16 desc[UR36][R24.64], R84 ;  /* 0x0000005418004986 */ /* 0x0001e2000c101524 */
[----:B------:R-:W-:Y:S02]  /*8a20*/  IADD3 R4, P4, R81, R4, RZ ;  /* 0x0000000451047210 */ /* 0x000fe40007f9e0ff */
[----:B------:R-:W-:Y:S02]  /*8a30*/  ISETP.GT.AND P2, PT, R3, 0x39, P2 ;  /* 0x000000390300780c */ /* 0x000fe40001744270 */
[----:B------:R-:W-:Y:S01]  /*8a40*/  F2FP.F16.F32.PACK_AB R20, RZ, R20 ;  /* 0x00000014ff14723e */ /* 0x000fe200000000ff */
[----:B------:R-:W-:Y:S01]  /*8a50*/  IMAD.X R5, R21, 0x1, R5, P4 ;  /* 0x0000000115057824 */ /* 0x000fe200020e0605 */
[----:B------:R-:W-:Y:S02]  /*8a60*/  IADD3 R26, P4, R79, R12, RZ ;  /* 0x0000000c4f1a7210 */ /* 0x000fe40007f9e0ff */
[----:B------:R-:W-:-:S02]  /*8a70*/  F2FP.F16.F32.PACK_AB R60, RZ, R60 ;  /* 0x0000003cff3c723e */ /* 0x000fc400000000ff */
[----:B------:R1:W-:Y:S01]  /*8a80*/  @P3 STG.E.U16 desc[UR36][R4.64], R85 ;  /* 0x0000005504003986 */ /* 0x0003e2000c101524 */
[--C-:B------:R-:W-:Y:S01]  /*8a90*/  IMAD.X R27, R21, 0x1, R13.reuse, P4 ;  /* 0x00000001151b7824 */ /* 0x100fe200020e060d */
[----:B------:R-:W-:Y:S02]  /*8aa0*/  IADD3 R12, P4, R81, R12, RZ ;  /* 0x0000000c510c7210 */ /* 0x000fe40007f9e0ff */
[----:B------:R-:W-:Y:S02]  /*8ab0*/  ISETP.GT.AND P3, PT, R3, 0x1, P1 ;  /* 0x000000010300780c */ /* 0x000fe40000f64270 */
[----:B------:R-:W-:Y:S01]  /*8ac0*/  @P5 STG.E.U16 desc[UR36][R26.64], R86 ;  /* 0x000000561a005986 */ /* 0x000fe2000c101524 */
[----:B------:R-:W-:Y:S01]  /*8ad0*/  IMAD.X R13, R21, 0x1, R13, P4 ;  /* 0x00000001150d7824 */ /* 0x000fe200020e060d */
[-C--:B0-----:R-:W-:Y:S02]  /*8ae0*/  IADD3 R24, P5, R11, R6.reuse, RZ ;  /* 0x000000060b187210 */ /* 0x081fe40007fbe0ff */
[----:B------:R-:W-:-:S02]  /*8af0*/  IADD3 R28, P4, R15, R6, RZ ;  /* 0x000000060f1c7210 */ /* 0x000fc40007f9e0ff */
[----:B------:R0:W-:Y:S01]  /*8b00*/  @P2 STG.E.U16 desc[UR36][R12.64], R87 ;  /* 0x000000570c002986 */ /* 0x0001e2000c101524 */
[----:B------:R-:W-:Y:S01]  /*8b10*/  ISETP.GT.AND P2, PT, R3, RZ, P1 ;  /* 0x000000ff0300720c */ /* 0x000fe20000f44270 */
[--C-:B------:R-:W-:Y:S01]  /*8b20*/  IMAD.X R25, R21, 0x1, R7.reuse, P5 ;  /* 0x0000000115197824 */ /* 0x100fe200028e0607 */
[----:B------:R-:W-:Y:S01]  /*8b30*/  ISETP.GT.AND P5, PT, R3, RZ, P0 ;  /* 0x000000ff0300720c */ /* 0x000fe200007a4270 */
[----:B------:R-:W-:Y:S01]  /*8b40*/  IMAD.X R29, R21, 0x1, R7, P4 ;  /* 0x00000001151d7824 */ /* 0x000fe200020e0607 */
[----:B-1----:R-:W-:-:S05]  /*8b50*/  IADD3 R4, P4, R11, R8, RZ ;  /* 0x000000080b047210 */ /* 0x002fca0007f9e0ff */
[----:B------:R-:W-:-:S04]  /*8b60*/  IMAD.X R5, R21, 0x1, R9, P4 ;  /* 0x0000000115057824 */ /* 0x000fc800020e0609 */
[----:B------:R-:W-:Y:S01]  /*8b70*/  @P2 STG.E.U16 desc[UR36][R24.64], R0 ;  /* 0x0000000018002986 */ /* 0x000fe2000c101524 */
[----:B------:R-:W-:-:S03]  /*8b80*/  ISETP.GT.AND P2, PT, R3, 0x1, P0 ;  /* 0x000000010300780c */ /* 0x000fc60000744270 */
[----:B------:R1:W-:Y:S01]  /*8b90*/  @P3 STG.E.U16 desc[UR36][R28.64], R14 ;  /* 0x0000000e1c003986 */ /* 0x0003e2000c101524 */
[----:B------:R-:W-:-:S03]  /*8ba0*/  ISETP.GT.AND P3, PT, R3, 0x8, P1 ;  /* 0x000000080300780c */ /* 0x000fc60000f64270 */
[----:B------:R2:W-:Y:S01]  /*8bb0*/  @P5 STG.E.U16 desc[UR36][R4.64], R20 ;  /* 0x0000001404005986 */ /* 0x0005e2000c101524 */
[----:B0-----:R-:W-:-:S05]  /*8bc0*/  IADD3 R12, P5, R15, R8, RZ ;  /* 0x000000080f0c7210 */ /* 0x001fca0007fbe0ff */
[----:B------:R-:W-:Y:S01]  /*8bd0*/  IMAD.X R13, R21, 0x1, R9, P5 ;  /* 0x00000001150d7824 */ /* 0x000fe200028e0609 */
[----:B------:R-:W-:Y:S02]  /*8be0*/  ISETP.GT.AND P5, PT, R3, 0x9, P1 ;  /* 0x000000090300780c */ /* 0x000fe40000fa4270 */
[-C--:B-1----:R-:W-:Y:S02]  /*8bf0*/  IADD3 R14, P4, R57, R6.reuse, RZ ;  /* 0x00000006390e7210 */ /* 0x082fe40007f9e0ff */
[----:B------:R-:W-:Y:S01]  /*8c00*/  @P2 STG.E.U16 desc[UR36][R12.64], R56 ;  /* 0x000000380c002986 */ /* 0x000fe2000c101524 */
[----:B------:R-:W-:Y:S02]  /*8c10*/  ISETP.GT.AND P2, PT, R3, 0x8, P0 ;  /* 0x000000080300780c */ /* 0x000fe40000744270 */
[----:B------:R-:W-:Y:S01]  /*8c20*/  IMAD.X R15, R21, 0x1, R7, P4 ;  /* 0x00000001150f7824 */ /* 0x000fe200020e0607 */
[----:B--2---:R-:W-:-:S04]  /*8c30*/  IADD3 R4, P4, R23, R6, RZ ;  /* 0x0000000617047210 */ /* 0x004fc80007f9e0ff */
[----:B------:R-:W-:Y:S01]  /*8c40*/  @P3 STG.E.U16 desc[UR36][R14.64], R58 ;  /* 0x0000003a0e003986 */ /* 0x000fe2000c101524 */
[----:B------:R-:W-:Y:S01]  /*8c50*/  IMAD.X R5, R21, 0x1, R7, P4 ;  /* 0x0000000115057824 */ /* 0x000fe200020e0607 */
[-C--:B------:R-:W-:Y:S02]  /*8c60*/  IADD3 R26, P4, R23, R8.reuse, RZ ;  /* 0x00000008171a7210 */ /* 0x080fe40007f9e0ff */
[----:B------:R-:W-:Y:S02]  /*8c70*/  ISETP.GT.AND P3, PT, R3, 0x9, P0 ;  /* 0x000000090300780c */ /* 0x000fe40000764270 */
[----:B------:R0:W-:Y:S01]  /*8c80*/  @P5 STG.E.U16 desc[UR36][R4.64], R60 ;  /* 0x0000003c04005986 */ /* 0x0001e2000c101524 */
[----:B------:R-:W-:Y:S01]  /*8c90*/  IADD3 R24, P5, R57, R8, RZ ;  /* 0x0000000839187210 */ /* 0x000fe20007fbe0ff */
[----:B------:R-:W-:-:S04]  /*8ca0*/  IMAD.X R27, R21, 0x1, R9, P4 ;  /* 0x00000001151b7824 */ /* 0x000fc800020e0609 */
[----:B------:R-:W-:Y:S01]  /*8cb0*/  IMAD.X R25, R21, 0x1, R9, P5 ;  /* 0x0000000115197824 */ /* 0x000fe200028e0609 */
[----:B------:R-:W-:-:S04]  /*8cc0*/  ISETP.GT.AND P5, PT, R3, 0x10, P1 ;  /* 0x000000100300780c */ /* 0x000fc80000fa4270 */
[----:B------:R-:W-:Y:S01]  /*8cd0*/  @P2 STG.E.U16 desc[UR36][R24.64], R30 ;  /* 0x0000001e18002986 */ /* 0x000fe2000c101524 */
[----:B0-----:R-:W-:Y:S02]  /*8ce0*/  IADD3 R4, P4, R61, R6, RZ ;  /* 0x000000063d047210 */ /* 0x001fe40007f9e0ff */
[C---:B------:R-:W-:Y:S01]  /*8cf0*/  ISETP.GT.AND P2, PT, R3.reuse, 0x11, P1 ;  /* 0x000000110300780c */ /* 0x040fe20000f44270 */
[----:B------:R-:W-:Y:S01]  /*8d00*/  @P3 STG.E.U16 desc[UR36][R26.64], R31 ;  /* 0x0000001f1a003986 */ /* 0x000fe2000c101524 */
[----:B------:R-:W-:Y:S01]  /*8d10*/  ISETP.GT.AND P3, PT, R3, 0x10, P0 ;  /* 0x000000100300780c */ /* 0x000fe20000764270 */
[----:B------:R-:W-:Y:S01]  /*8d20*/  IMAD.X R5, R21, 0x1, R7, P4 ;  /* 0x0000000115057824 */ /* 0x000fe200020e0607 */
[----:B------:R-:W-:-:S04]  /*8d30*/  IADD3 R14, P4, R61, R8, RZ ;  /* 0x000000083d0e7210 */ /* 0x000fc80007f9e0ff */
        /* <DEDUP_REMOVED lines=65> */
[----:B------:R1:W-:Y:S01]  /*9150*/  @P2 STG.E.U16 desc[UR36][R24.64], R48 ;  /* 0x0000003018002986 */ /* 0x0003e2000c101524 */
[----:B0-----:R-:W-:Y:S02]  /*9160*/  IADD3 R4, P4, R75, R8, RZ ;  /* 0x000000084b047210 */ /* 0x001fe40007f9e0ff */
[-C--:B------:R-:W-:Y:S01]  /*9170*/  IADD3 R14, P2, R79, R6.reuse, RZ ;  /* 0x000000064f0e7210 */ /* 0x080fe20007f5e0ff */
[----:B------:R1:W-:Y:S01]  /*9180*/  @P3 STG.E.U16 desc[UR36][R26.64], R49 ;  /* 0x000000311a003986 */ /* 0x0003e2000c101524 */
[----:B------:R-:W-:Y:S01]  /*9190*/  IADD3 R6, P3, R81, R6, RZ ;  /* 0x0000000651067210 */ /* 0x000fe20007f7e0ff */
[----:B------:R-:W-:Y:S01]  /*91a0*/  IMAD.X R5, R21, 0x1, R9, P4 ;  /* 0x0000000115057824 */ /* 0x000fe200020e0609 */
[----:B------:R-:W-:Y:S01]  /*91b0*/  ISETP.GT.AND P4, PT, R3, 0x31, P0 ;  /* 0x000000310300780c */ /* 0x000fe20000784270 */
[C-C-:B------:R-:W-:Y:S02]  /*91c0*/  IMAD.X R15, R21.reuse, 0x1, R7.reuse, P2 ;  /* 0x00000001150f7824 */ /* 0x140fe400010e0607 */
[----:B------:R-:W-:Y:S01]  /*91d0*/  IMAD.X R7, R21, 0x1, R7, P3 ;  /* 0x0000000115077824 */ /* 0x000fe200018e0607 */
[----:B------:R1:W-:Y:S01]  /*91e0*/  @P5 STG.E.U16 desc[UR36][R4.64], R50 ;  /* 0x0000003204005986 */ /* 0x0003e2000c101524 */
[----:B------:R-:W-:-:S02]  /*91f0*/  IADD3 R12, P5, R77, R8, RZ ;  /* 0x000000084d0c7210 */ /* 0x000fc40007fbe0ff */
[C---:B------:R-:W-:Y:S02]  /*9200*/  ISETP.GT.AND P3, PT, R3.reuse, 0x38, P1 ;  /* 0x000000380300780c */ /* 0x040fe40000f64270 */
[----:B------:R-:W-:Y:S01]  /*9210*/  ISETP.GT.AND P1, PT, R3, 0x39, P1 ;  /* 0x000000390300780c */ /* 0x000fe20000f24270 */
[--C-:B------:R-:W-:Y:S01]  /*9220*/  IMAD.X R13, R21, 0x1, R9.reuse, P5 ;  /* 0x00000001150d7824 */ /* 0x100fe200028e0609 */
[-C--:B------:R-:W-:Y:S02]  /*9230*/  IADD3 R28, P5, R79, R8.reuse, RZ ;  /* 0x000000084f1c7210 */ /* 0x080fe40007fbe0ff */
[----:B------:R-:W-:Y:S02]  /*9240*/  IADD3 R8, P2, R81, R8, RZ ;  /* 0x0000000851087210 */ /* 0x000fe40007f5e0ff */
[----:B------:R1:W-:Y:S01]  /*9250*/  @P4 STG.E.U16 desc[UR36][R12.64], R51 ;  /* 0x000000330c004986 */ /* 0x0003e2000c101524 */
[--C-:B------:R-:W-:Y:S01]  /*9260*/  IMAD.X R29, R21, 0x1, R9.reuse, P5 ;  /* 0x00000001151d7824 */ /* 0x100fe200028e0609 */
[----:B------:R-:W-:Y:S01]  /*9270*/  ISETP.GT.AND P5, PT, R3, 0x38, P0 ;  /* 0x000000380300780c */ /* 0x000fe200007a4270 */
[----:B------:R-:W-:Y:S01]  /*9280*/  IMAD.X R9, R21, 0x1, R9, P2 ;  /* 0x0000000115097824 */ /* 0x000fe200010e0609 */
[----:B------:R-:W-:Y:S01]  /*9290*/  ISETP.GT.AND P0, PT, R3, 0x39, P0 ;  /* 0x000000390300780c */ /* 0x000fe20000704270 */
[----:B------:R1:W-:Y:S04]  /*92a0*/  @P3 STG.E.U16 desc[UR36][R14.64], R52 ;  /* 0x000000340e003986 */ /* 0x0003e8000c101524 */
[----:B------:R1:W-:Y:S06]  /*92b0*/  @P1 STG.E.U16 desc[UR36][R6.64], R53 ;  /* 0x0000003506001986 */ /* 0x0003ec000c101524 */
[----:B------:R1:W-:Y:S04]  /*92c0*/  @P5 STG.E.U16 desc[UR36][R28.64], R54 ;  /* 0x000000361c005986 */ /* 0x0003e8000c101524 */
[----:B------:R1:W-:Y:S02]  /*92d0*/  @P0 STG.E.U16 desc[UR36][R8.64], R55 ;  /* 0x0000003708000986 */ /* 0x0003e4000c101524 */
.L_x_187:
[----:B------:R-:W-:Y:S05]  /*92e0*/  BSYNC B0 ;  /* 0x0000000000007941 */ /* 0x000fea0003800000 */
.L_x_29:
[----:B------:R-:W-:Y:S01]  /*92f0*/  ULDC UR4, c[0x0][0xc] ;  /* 0x0000030000047ab9 */ /* 0x000fe20000000800 */
[----:B------:R-:W-:Y:S01]  /*9300*/  ULDC UR5, c[0x0][0x10] ;  /* 0x0000040000057ab9 */ /* 0x000fe20000000800 */
[----:B------:R-:W4:Y:S01]  /*9310*/  LDC R3, c[0x0][0x14] ;  /* 0x00000500ff037b82 */ /* 0x000f220000000800 */
[----:B------:R-:W-:Y:S01]  /*9320*/  UIMAD.WIDE.U32 UR4, UR4, UR5, URZ ;  /* 0x00000005040472a5 */ /* 0x000fe2000f8e003f */
[----:B0-----:R-:W-:Y:S01]  /*9330*/  PRMT R0, RZ, 0x7610, R0 ;  /* 0x00007610ff007816 */ /* 0x001fe20000000000 */
[----:B------:R-:W-:Y:S02]  /*9340*/  IMAD.MOV.U32 R123, RZ, RZ, -0x1 ;  /* 0xffffffffff7b7424 */ /* 0x000fe400078e00ff */
[----:B------:R-:W-:Y:S02]  /*9350*/  IMAD.MOV.U32 R23, RZ, RZ, -0x1 ;  /* 0xffffffffff177424 */ /* 0x000fe400078e00ff */
[----:B----4-:R-:W-:-:S04]  /*9360*/  IMAD.WIDE.U32 R16, R3, UR4, R16 ;  /* 0x0000000403107c25 */ /* 0x010fc8000f8e0010 */
[----:B------:R-:W-:Y:S01]  /*9370*/  IMAD R3, R3, UR5, RZ ;  /* 0x0000000503037c24 */ /* 0x000fe2000f8e02ff */
[----:B------:R-:W-:Y:S02]  /*9380*/  ULDC.64 UR4, c[0x0][0x650] ;  /* 0x0001940000047ab9 */ /* 0x000fe40000000a00 */
[----:B------:R-:W-:Y:S01]  /*9390*/  ISETP.GE.U32.AND P0, PT, R16, UR4, PT ;  /* 0x0000000410007c0c */ /* 0x000fe2000bf06070 */
[----:B------:R-:W-:-:S05]  /*93a0*/  IMAD.IADD R17, R17, 0x1, R3 ;  /* 0x0000000111117824 */ /* 0x000fca00078e0203 */
[----:B------:R-:W-:-:S13]  /*93b0*/  ISETP.GE.U32.AND.EX P0, PT, R17, UR5, PT, P0 ;  /* 0x0000000511007c0c */ /* 0x000fda000bf06100 */
[----:B------:R-:W-:Y:S05]  /*93c0*/  @P0 BRA `(.L_x_188) ;  /* 0x0000000400640947 */ /* 0x000fea0003800000 */
[----:B-1----:R-:W0:Y:S01]  /*93d0*/  S2R R12, SR_CTAID.X ;  /* 0x00000000000c7919 */ /* 0x002e220000002500 */
[----:B------:R-:W1:Y:S01]  /*93e0*/  LDC.64 R10, c[0x0][0x628] ;  /* 0x00018a00ff0a7b82 */ /* 0x000e620000000a00 */
[----:B------:R-:W-:Y:S01]  /*93f0*/  ULDC UR4, c[0x0][0x150] ;  /* 0x0000540000047ab9 */ /* 0x000fe20000000800 */
[----:B--2---:R-:W-:Y:S01]  /*9400*/  IMAD.MOV.U32 R8, RZ, RZ, R16 ;  /* 0x000000ffff087224 */ /* 0x004fe200078e0010 */
[----:B------:R-:W2:Y:S01]  /*9410*/  S2R R24, SR_CTAID.Y ;  /* 0x0000000000187919 */ /* 0x000ea20000002600 */
[----:B------:R-:W-:-:S04]  /*9420*/  IMAD.MOV.U32 R9, RZ, RZ, R17 ;  /* 0x000000ffff097224 */ /* 0x000fc800078e0011 */
[----:B------:R-:W4:Y:S08]  /*9430*/  LDC R21, c[0x0][0x144] ;  /* 0x00005100ff157b82 */ /* 0x000f300000000800 */
[----:B------:R-:W2:Y:S08]  /*9440*/  LDC R0, c[0x0][0x630] ;  /* 0x00018c00ff007b82 */ /* 0x000eb00000000800 */
[----:B------:R-:W2:Y:S01]  /*9450*/  LDC.64 R14, c[0x0][0x620] ;  /* 0x00018800ff0e7b82 */ /* 0x000ea20000000a00 */
[----:B-1----:R-:W-:-:S04]  /*9460*/  ISETP.NE.U32.AND P0, PT, R10, RZ, PT ;  /* 0x000000ff0a00720c */ /* 0x002fc80003f05070 */
[----:B------:R-:W-:Y:S02]  /*9470*/  ISETP.NE.AND.EX P0, PT, R11, RZ, PT, P0 ;  /* 0x000000ff0b00720c */ /* 0x000fe40003f05300 */
[----:B0-----:R-:W-:-:S05]  /*9480*/  I2FP.F32.U32 R3, R12 ;  /* 0x0000000c00037245 */ /* 0x001fca0000201000 */
[----:B------:R-:W-:-:S04]  /*9490*/  FMUL R3, R3, UR4 ;  /* 0x0000000403037c20 */ /* 0x000fc80008400000 */
[----:B------:R0:W1:Y:S02]  /*94a0*/  F2I.U32.TRUNC.NTZ R20, R3 ;  /* 0x0000000300147305 */ /* 0x000064000020f000 */
[----:B----4-:R-:W-:Y:S05]  /*94b0*/  @!P0 BRA `(.L_x_189) ;  /* 0x0000000000288947 */ /* 0x010fea0003800000 */
[----:B0-----:R-:W0:Y:S02]  /*94c0*/  LDC R3, c[0x0][0x634] ;  /* 0x00018d00ff037b82 */ /* 0x001e240000000800 */
[----:B0-----:R-:W-:-:S05]  /*94d0*/  IADD3 R3, P0, R16, R3, RZ ;  /* 0x0000000310037210 */ /* 0x001fca0007f1e0ff */
[----:B------:R-:W-:-:S04]  /*94e0*/  IMAD.X R13, RZ, RZ, R17, P0 ;  /* 0x000000ffff0d7224 */ /* 0x000fc800000e0611 */
[----:B---3--:R-:W-:-:S04]  /*94f0*/  IMAD.WIDE.U32 R4, R13, R10, RZ ;  /* 0x0000000a0d047225 */ /* 0x008fc800078e00ff */
[----:B------:R-:W-:-:S04]  /*9500*/  IMAD.WIDE.U32 R6, P0, R3, R11, R4 ;  /* 0x0000000b03067225 */ /* 0x000fc80007800004 */
[----:B------:R-:W-:-:S04]  /*9510*/  IMAD.WIDE.U32 R4, R3, R10, RZ ;  /* 0x0000000a03047225 */ /* 0x000fc800078e00ff */
[----:B------:R-:W-:Y:S01]  /*9520*/  IMAD.X R9, RZ, RZ, RZ, P0 ;  /* 0x000000ffff097224 */ /* 0x000fe200000e06ff */
[----:B------:R-:W-:Y:S01]  /*9530*/  IADD3 RZ, P0, R5, R6, RZ ;  /* 0x0000000605ff7210 */ /* 0x000fe20007f1e0ff */
[----:B------:R-:W-:-:S04]  /*9540*/  IMAD.MOV.U32 R8, RZ, RZ, R7 ;  /* 0x000000ffff087224 */ /* 0x000fc800078e0007 */
[----:B------:R-:W-:-:S08]  /*9550*/  IMAD.WIDE.U32.X R8, R13, R11, R8, P0 ;  /* 0x0000000b0d087225 */ /* 0x000fd000000e0408 */
.L_x_189:
[----:B------:R-:W4:Y:S01]  /*9560*/  LDC.64 R28, c[0x0][0x640] ;  /* 0x00019000ff1c7b82 */ /* 0x000f220000000a00 */
[-CC-:B--2---:R-:W-:Y:S01]  /*9570*/  SHF.R.U64 R23, R8, R0.reuse, R9.reuse ;  /* 0x0000000008177219 */ /* 0x184fe20000001209 */
[----:B-1----:R-:W-:Y:S01]  /*9580*/  IMAD.MOV R20, RZ, RZ, -R20 ;  /* 0x000000ffff147224 */ /* 0x002fe200078e0a14 */
[----:B------:R-:W-:Y:S01]  /*9590*/  SHF.R.U32.HI R0, RZ, R0, R9 ;  /* 0x00000000ff007219 */ /* 0x000fe20000011609 */
[----:B------:R-:W-:Y:S01]  /*95a0*/  ULDC UR4, c[0x0][0x154] ;  /* 0x0000550000047ab9 */ /* 0x000fe20000000800 */
[----:B0-----:R-:W-:Y:S01]  /*95b0*/  IADD3 R3, P0, RZ, -R23, RZ ;  /* 0x80000017ff037210 */ /* 0x001fe20007f1e0ff */
[----:B------:R-:W-:Y:S02]  /*95c0*/  IMAD R21, R21, R20, R12 ;  /* 0x0000001415157224 */ /* 0x000fe400078e020c */
[----:B------:R-:W0:Y:S01]  /*95d0*/  LDC R6, c[0x0][0x618] ;  /* 0x00018600ff067b82 */ /* 0x000e220000000800 */
[----:B------:R-:W-:Y:S02]  /*95e0*/  IMAD.MOV.U32 R7, RZ, RZ, 0x1 ;  /* 0x00000001ff077424 */ /* 0x000fe400078e00ff */
[----:B---3--:R-:W-:-:S04]  /*95f0*/  IMAD.X R5, RZ, RZ, ~R0, P0 ;  /* 0x000000ffff057224 */ /* 0x008fc800000e0e00 */
[-C--:B------:R-:W-:Y:S01]  /*9600*/  IMAD R0, R5, R14.reuse, RZ ;  /* 0x0000000e05007224 */ /* 0x080fe200078e02ff */
[----:B------:R-:W1:Y:S01]  /*9610*/  LDC R8, c[0x0][0x608] ;  /* 0x00018200ff087b82 */ /* 0x000e620000000800 */
[----:B------:R-:W-:-:S04]  /*9620*/  IMAD.WIDE.U32 R4, R3, R14, R16 ;  /* 0x0000000e03047225 */ /* 0x000fc800078e0010 */
[----:B------:R-:W-:Y:S01]  /*9630*/  IMAD R3, R3, R15, R0 ;  /* 0x0000000f03037224 */ /* 0x000fe200078e0200 */
[----:B------:R-:W-:Y:S02]  /*9640*/  I2FP.F32.U32 R0, R24 ;  /* 0x0000001800007245 */ /* 0x000fe40000201000 */
[----:B------:R-:W2:Y:S01]  /*9650*/  LDC R26, c[0x0][0x658] ;  /* 0x00019600ff1a7b82 */ /* 0x000ea20000000800 */
[----:B------:R-:W-:Y:S01]  /*9660*/  IMAD.IADD R3, R5, 0x1, R3 ;  /* 0x0000000105037824 */ /* 0x000fe200078e0203 */
[----:B----4-:R-:W-:Y:S01]  /*9670*/  ISETP.NE.U32.AND P0, PT, R28, RZ, PT ;  /* 0x000000ff1c00720c */ /* 0x010fe20003f05070 */
[----:B------:R-:W-:Y:S01]  /*9680*/  FMUL R0, R0, UR4 ;  /* 0x0000000400007c20 */ /* 0x000fe20008400000 */
[----:B------:R-:W-:Y:S02]  /*9690*/  IMAD.MOV.U32 R5, RZ, RZ, -0x1 ;  /* 0xffffffffff057424 */ /* 0x000fe400078e00ff */
[----:B------:R-:W-:Y:S01]  /*96a0*/  ISETP.NE.AND.EX P0, PT, R29, RZ, PT, P0 ;  /* 0x000000ff1d00720c */ /* 0x000fe20003f05300 */
[----:B------:R3:W4:Y:S01]  /*96b0*/  F2I.U32.TRUNC.NTZ R13, R0 ;  /* 0x00000000000d7305 */ /* 0x000722000020f000 */
[----:B------:R-:W3:Y:S01]  /*96c0*/  LDC R15, c[0x0][0x148] ;  /* 0x00005200ff0f7b82 */ /* 0x000ee20000000800 */
[----:B0-----:R-:W-:-:S02]  /*96d0*/  SHF.R.U64 R12, R4, R6, R3 ;  /* 0x00000006040c7219 */ /* 0x001fc40000001203 */
[----:B------:R-:W-:-:S05]  /*96e0*/  SHF.R.U32.HI R3, RZ, R6, R3 ;  /* 0x00000006ff037219 */ /* 0x000fca0000011603 */
[----:B------:R-:W0:Y:S01]  /*96f0*/  LDC R20, c[0x0][0x600] ;  /* 0x00018000ff147b82 */ /* 0x000e220000000800 */
[-CC-:B-1----:R-:W-:Y:S02]  /*9700*/  SHF.R.U64 R10, R12, R8.reuse, R3.reuse ;  /* 0x000000080c0a7219 */ /* 0x182fe40000001203 */
[----:B------:R-:W-:-:S05]  /*9710*/  SHF.R.U32.HI R3, RZ, R8, R3 ;  /* 0x00000008ff037219 */ /* 0x000fca0000011603 */
[----:B------:R-:W1:Y:S01]  /*9720*/  LDC R27, c[0x0][0x648] ;  /* 0x00019200ff1b7b82 */ /* 0x000e620000000800 */
[-C--:B--2---:R-:W-:Y:S02]  /*9730*/  SHF.L.U32 R4, R5, R26.reuse, RZ ;  /* 0x0000001a05047219 */ /* 0x084fe400000006ff */
[-CC-:B------:R-:W-:Y:S02]  /*9740*/  SHF.R.U64 R14, R10, R26.reuse, R3.reuse ;  /* 0x0000001a0a0e7219 */ /* 0x180fe40000001203 */
[----:B------:R-:W-:Y:S02]  /*9750*/  SHF.R.U32.HI R5, RZ, R26, R3 ;  /* 0x0000001aff057219 */ /* 0x000fe40000011603 */
[----:B------:R-:W-:Y:S01]  /*9760*/  LOP3.LUT R25, RZ, R4, RZ, 0x33, !PT ;  /* 0x00000004ff197212 */ /* 0x000fe200078e33ff */
[----:B------:R-:W2:Y:S01]  /*9770*/  LDC R30, c[0x0][0x638] ;  /* 0x00018e00ff1e7b82 */ /* 0x000ea20000000800 */
[----:B------:R-:W-:Y:S01]  /*9780*/  SHF.L.U32 R26, R7, R26, RZ ;  /* 0x0000001a071a7219 */ /* 0x000fe200000006ff */
[----:B------:R-:W-:-:S06]  /*9790*/  IMAD.MOV.U32 R4, RZ, RZ, R14 ;  /* 0x000000ffff047224 */ /* 0x000fcc00078e000e */
[----:B------:R-:W0:Y:S01]  /*97a0*/  LDC R31, c[0x0][0x610] ;  /* 0x00018400ff1f7b82 */ /* 0x000e220000000800 */
[----:B----4-:R-:W-:Y:S05]  /*97b0*/  @!P0 BRA `(.L_x_190) ;  /* 0x0000000000288947 */ /* 0x010fea0003800000 */
[----:B------:R-:W4:Y:S02]  /*97c0*/  LDC R3, c[0x0][0x64c] ;  /* 0x00019300ff037b82 */ /* 0x000f240000000800 */
[----:B----4-:R-:W-:-:S05]  /*97d0*/  IADD3 R3, P0, R14, R3, RZ ;  /* 0x000000030e037210 */ /* 0x010fca0007f1e0ff */
        /* <DEDUP_REMOVED lines=8> */
.L_x_190:
[----:B------:R-:W-:Y:S01]  /*9860*/  ISETP.NE.AND P0, PT, R2, 0x1, PT ;  /* 0x000000010200780c */ /* 0x000fe20003f05270 */
[----:B0-----:R-:W-:Y:S01]  /*9870*/  VIADD R7, R20, 0xffffffff ;  /* 0xffffffff14077836 */ /* 0x001fe20000000000 */
[----:B-1-3--:R-:W-:Y:S01]  /*9880*/  SHF.R.U64 R0, R4, R27, R5 ;  /* 0x0000001b04007219 */ /* 0x00afe20000001205 */
[----:B------:R-:W-:Y:S01]  /*9890*/  IMAD.MOV R13, RZ, RZ, -R13 ;  /* 0x000000ffff0d7224 */ /* 0x000fe200078e0a0d */
[----:B------:R-:W-:Y:S01]  /*98a0*/  LOP3.LUT R5, R10, R25, RZ, 0xc0, !PT ;  /* 0x000000190a057212 */ /* 0x000fe200078ec0ff */
[----:B------:R-:W-:Y:S02]  /*98b0*/  IMAD.MOV.U32 R4, RZ, RZ, 0x1 ;  /* 0x00000001ff047424 */ /* 0x000fe400078e00ff */
[----:B------:R-:W-:Y:S02]  /*98c0*/  IMAD.MOV R3, RZ, RZ, -R0 ;  /* 0x000000ffff037224 */ /* 0x000fe400078e0a00 */
[----:B------:R-:W-:Y:S01]  /*98d0*/  IMAD R10, R26, R0, R5 ;  /* 0x000000001a0a7224 */ /* 0x000fe200078e0205 */
[----:B------:R-:W-:Y:S01]  /*98e0*/  LOP3.LUT R5, R12, R7, RZ, 0xc0, !PT ;  /* 0x000000070c057212 */ /* 0x000fe200078ec0ff */
[----:B--2---:R-:W-:-:S02]  /*98f0*/  IMAD R0, R3, R30, R14 ;  /* 0x0000001e03007224 */ /* 0x004fc400078e020e */
[----:B------:R-:W-:Y:S02]  /*9900*/  @P0 IMAD R21, R15, R13, R24 ;  /* 0x0000000d0f150224 */ /* 0x000fe400078e0218 */
[----:B------:R-:W-:Y:S01]  /*9910*/  IMAD R3, R0, R20, R5 ;  /* 0x0000001400037224 */ /* 0x000fe200078e0205 */
[----:B------:R-:W-:Y:S01]  /*9920*/  PRMT R0, R4, 0x7610, R0 ;  /* 0x0000761004007816 */ /* 0x000fe20000000000 */
[----:B------:R-:W-:-:S05]  /*9930*/  IMAD R10, R10, R31, R21 ;  /* 0x0000001f0a0a7224 */ /* 0x000fca00078e0215 */
[----:B------:R-:W-:Y:S02]  /*9940*/  SEL R123, R3, R10, !P0 ;  /* 0x0000000a037b7207 */ /* 0x000fe40004000000 */
[----:B------:R-:W-:-:S07]  /*9950*/  SEL R10, R10, R3, !P0 ;  /* 0x000000030a0a7207 */ /* 0x000fce0004000000 */
.L_x_188:
[----:B------:R-:W-:Y:S01]  /*9960*/  LOP3.LUT P0, RZ, R0, 0xff, RZ, 0xc0, !PT ;  /* 0x000000ff00ff7812 */ /* 0x000fe2000780c0ff */
[----:B------:R-:W-:-:S12]  /*9970*/  IMAD.MOV.U32 R122, RZ, RZ, R10 ;  /* 0x000000ffff7a7224 */ /* 0x000fd800078e000a */
[----:B------:R-:W-:Y:S05]  /*9980*/  @P0 BRA `(.L_x_191) ;  /* 0xffffff7400940947 */ /* 0x000fea000383ffff */
[----:B------:R-:W-:Y:S05]  /*9990*/  EXIT ;  /* 0x000000000000794d */ /* 0x000fea0003800000 */
.L_x_4:
[----:B0-----:R-:W-:Y:S01]  /*99a0*/  ULDC.64 UR4, c[0x0][0x650] ;  /* 0x0001940000047ab9 */ /* 0x001fe20000000a00 */
        /* <DEDUP_REMOVED lines=25> */
.L_x_193:
[--C-:B------:R-:W-:Y:S01]  /*9b40*/  SHF.R.U64 R12, R10, R14, R11.reuse ;  /* 0x0000000e0a0c7219 */ /* 0x100fe2000000120b */
[----:B------:R-:W0:Y:S01]  /*9b50*/  LDC R22, c[0x0][0x618] ;  /* 0x00018600ff167b82 */ /* 0x000e220000000800 */
[----:B------:R-:W-:Y:S01]  /*9b60*/  I2FP.F32.U32 R6, R4 ;  /* 0x0000000400067245 */ /* 0x000fe20000201000 */
[----:B------:R-:W-:Y:S01]  /*9b70*/  ULDC UR4, c[0x0][0x150] ;  /* 0x0000540000047ab9 */ /* 0x000fe20000000800 */
[----:B------:R-:W-:Y:S02]  /*9b80*/  SHF.R.U32.HI R5, RZ, R14, R11 ;  /* 0x0000000eff057219 */ /* 0x000fe4000001160b */
[----:B------:R-:W-:Y:S01]  /*9b90*/  IADD3 R9, P0, RZ, -R12, RZ ;  /* 0x8000000cff097210 */ /* 0x000fe20007f1e0ff */
[----:B------:R-:W-:Y:S01]  /*9ba0*/  FMUL R11, R6, UR4 ;  /* 0x00000004060b7c20 */ /* 0x000fe20008400000 */
[----:B------:R-:W-:Y:S01]  /*9bb0*/  ULDC UR4, c[0x0][0x154] ;  /* 0x0000550000047ab9 */ /* 0x000fe20000000800 */
[----:B------:R-:W1:Y:S02]  /*9bc0*/  LDC.64 R24, c[0x0][0x640] ;  /* 0x00019000ff187b82 */ /* 0x000e640000000a00 */
[----:B------:R-:W-:-:S02]  /*9bd0*/  IMAD.X R5, RZ, RZ, ~R5, P0 ;  /* 0x000000ffff057224 */ /* 0x000fc400000e0e05 */
[----:B------:R-:W2:Y:S01]  /*9be0*/  F2I.U32.TRUNC.NTZ R11, R11 ;  /* 0x0000000b000b7305 */ /* 0x000ea2000020f000 */
[----:B------:R-:W-:-:S03]  /*9bf0*/  IMAD.WIDE.U32 R6, R9, R20, R16 ;  /* 0x0000001409067225 */ /* 0x000fc600078e0010 */
[----:B------:R-:W3:Y:S01]  /*9c00*/  LDC R13, c[0x0][0x144] ;  /* 0x00005100ff0d7b82 */ /* 0x000ee20000000800 */
[----:B------:R-:W-:-:S04]  /*9c10*/  IMAD R8, R5, R20, RZ ;  /* 0x0000001405087224 */ /* 0x000fc800078e02ff */
[----:B------:R-:W-:Y:S02]  /*9c20*/  IMAD R5, R9, R21, R8 ;  /* 0x0000001509057224 */ /* 0x000fe400078e0208 */
[----:B------:R-:W-:Y:S01]  /*9c30*/  IMAD.MOV.U32 R8, RZ, RZ, -0x1 ;  /* 0xffffffffff087424 */ /* 0x000fe200078e00ff */
[----:B------:R-:W4:Y:S01]  /*9c40*/  LDC R14, c[0x0][0x608] ;  /* 0x00018200ff0e7b82 */ /* 0x000f220000000800 */
[----:B------:R-:W-:Y:S01]  /*9c50*/  IMAD.IADD R5, R7, 0x1, R5 ;  /* 0x0000000107057824 */ /* 0x000fe200078e0205 */
[----:B------:R-:W-:-:S04]  /*9c60*/  I2FP.F32.U32 R7, R3 ;  /* 0x0000000300077245 */ /* 0x000fc80000201000 */
[-C--:B0-----:R-:W-:Y:S01]  /*9c70*/  SHF.R.U64 R10, R6, R22.reuse, R5 ;  /* 0x00000016060a7219 */ /* 0x081fe20000001205 */
[----:B--2---:R-:W-:Y:S01]  /*9c80*/  IMAD.MOV R6, RZ, RZ, -R11 ;  /* 0x000000ffff067224 */ /* 0x004fe200078e0a0b */
[----:B------:R-:W0:Y:S01]  /*9c90*/  LDC R9, c[0x0][0x658] ;  /* 0x00019600ff097b82 */ /* 0x000e220000000800 */
[----:B-1----:R-:W-:Y:S01]  /*9ca0*/  ISETP.NE.U32.AND P0, PT, R24, RZ, PT ;  /* 0x000000ff1800720c */ /* 0x002fe20003f05070 */
[----:B------:R-:W-:Y:S01]  /*9cb0*/  FMUL R7, R7, UR4 ;  /* 0x0000000407077c20 */ /* 0x000fe20008400000 */
[----:B------:R-:W-:Y:S02]  /*9cc0*/  SHF.R.U32.HI R5, RZ, R22, R5 ;  /* 0x00000016ff057219 */ /* 0x000fe40000011605 */
[----:B------:R-:W-:-:S03]  /*9cd0*/  ISETP.NE.AND.EX P0, PT, R25, RZ, PT, P0 ;  /* 0x000000ff1900720c */ /* 0x000fc60003f05300 */
[----:B------:R-:W1:Y:S01]  /*9ce0*/  LDC R20, c[0x0][0x148] ;  /* 0x00005200ff147b82 */ /* 0x000e620000000800 */
[----:B---3--:R-:W-:Y:S02]  /*9cf0*/  IMAD R23, R13, R6, R4 ;  /* 0x000000060d177224 */ /* 0x008fe400078e0204 */
[----:B------:R-:W-:-:S05]  /*9d00*/  IMAD.MOV.U32 R6, RZ, RZ, 0x1 ;  /* 0x00000001ff067424 */ /* 0x000fca00078e00ff */
[----:B------:R-:W2:Y:S01]  /*9d10*/  LDC R21, c[0x0][0x600] ;  /* 0x00018000ff157b82 */ /* 0x000ea20000000800 */
[-CC-:B----4-:R-:W-:Y:S02]  /*9d20*/  SHF.R.U64 R13, R10, R14.reuse, R5.reuse ;  /* 0x0000000e0a0d7219 */ /* 0x190fe40000001205 */
[----:B------:R-:W-:Y:S02]  /*9d30*/  SHF.R.U32.HI R4, RZ, R14, R5 ;  /* 0x0000000eff047219 */ /* 0x000fe40000011605 */
[----:B------:R3:W4:Y:S03]  /*9d40*/  F2I.U32.TRUNC.NTZ R14, R7 ;  /* 0x00000007000e7305 */ /* 0x000726000020f000 */
[----:B------:R-:W1:Y:S01]  /*9d50*/  LDC R26, c[0x0][0x648] ;  /* 0x00019200ff1a7b82 */ /* 0x000e620000000800 */
[-C--:B0-----:R-:W-:Y:S02]  /*9d60*/  SHF.R.U64 R15, R13, R9.reuse, R4 ;  /* 0x000000090d0f7219 */ /* 0x081fe40000001204 */
[----:B------:R-:W-:-:S02]  /*9d70*/  SHF.L.U32 R8, R8, R9, RZ ;  /* 0x0000000908087219 */ /* 0x000fc400000006ff */
[-C--:B------:R-:W-:Y:S01]  /*9d80*/  SHF.R.U32.HI R5, RZ, R9.reuse, R4 ;  /* 0x00000009ff057219 */ /* 0x080fe20000011604 */
[----:B------:R-:W-:Y:S01]  /*9d90*/  IMAD.MOV.U32 R4, RZ, RZ, R15 ;  /* 0x000000ffff047224 */ /* 0x000fe200078e000f */
[----:B------:R-:W-:Y:S01]  /*9da0*/  SHF.L.U32 R22, R6, R9, RZ ;  /* 0x0000000906167219 */ /* 0x000fe200000006ff */
[----:B------:R-:W0:Y:S01]  /*9db0*/  LDC R27, c[0x0][0x638] ;  /* 0x00018e00ff1b7b82 */ /* 0x000e220000000800 */
[----:B------:R-:W-:-:S07]  /*9dc0*/  LOP3.LUT R28, RZ, R8, RZ, 0x33, !PT ;  /* 0x00000008ff1c7212 */ /* 0x000fce00078e33ff */
        /* <DEDUP_REMOVED lines=12> */
.L_x_194:
[----:B------:R-:W-:Y:S01]  /*9e90*/  ISETP.NE.AND P0, PT, R2, 0x1, PT ;  /* 0x000000010200780c */ /* 0x000fe20003f05270 */
[----:B--2---:R-:W-:Y:S01]  /*9ea0*/  VIADD R7, R21, 0xffffffff ;  /* 0xffffffff15077836 */ /* 0x004fe20000000000 */
[----:B-1----:R-:W-:Y:S01]  /*9eb0*/  SHF.R.U64 R5, R4, R26, R5 ;  /* 0x0000001a04057219 */ /* 0x002fe20000001205 */
[----:B------:R-:W-:Y:S01]  /*9ec0*/  IMAD.MOV R14, RZ, RZ, -R14 ;  /* 0x000000ffff0e7224 */ /* 0x000fe200078e0a0e */
[----:B------:R-:W-:Y:S01]  /*9ed0*/  LOP3.LUT R4, R13, R28, RZ, 0xc0, !PT ;  /* 0x0000001c0d047212 */ /* 0x000fe200078ec0ff */
[----:B------:R-:W-:Y:S01]  /*9ee0*/  IMAD.MOV.U32 R8, RZ, RZ, R12 ;  /* 0x000000ffff087224 */ /* 0x000fe200078e000c */
[----:B------:R-:W-:Y:S01]  /*9ef0*/  LOP3.LUT R10, R10, R7, RZ, 0xc0, !PT ;  /* 0x000000070a0a7212 */ /* 0x000fe200078ec0ff */
[----:B------:R-:W-:Y:S02]  /*9f00*/  IMAD.MOV R6, RZ, RZ, -R5 ;  /* 0x000000ffff067224 */ /* 0x000fe400078e0a05 */
[----:B------:R-:W-:-:S04]  /*9f10*/  IMAD R4, R22, R5, R4 ;  /* 0x0000000516047224 */ /* 0x000fc800078e0204 */
[----:B------:R-:W-:Y:S02]  /*9f20*/  @P0 IMAD R23, R20, R14, R3 ;  /* 0x0000000e14170224 */ /* 0x000fe400078e0203 */
[----:B0-----:R-:W-:Y:S02]  /*9f30*/  IMAD R3, R6, R27, R15 ;  /* 0x0000001b06037224 */ /* 0x001fe400078e020f */
[----:B------:R-:W-:Y:S02]  /*9f40*/  IMAD R7, R4, R29, R23 ;  /* 0x0000001d04077224 */ /* 0x000fe400078e0217 */
[----:B------:R-:W-:Y:S02]  /*9f50*/  IMAD R4, R3, R21, R10 ;  /* 0x0000001503047224 */ /* 0x000fe400078e020a */
[----:B------:R-:W-:-:S03]  /*9f60*/  IMAD.MOV.U32 R6, RZ, RZ, 0x1 ;  /* 0x00000001ff067424 */ /* 0x000fc600078e00ff */
[----:B------:R-:W-:Y:S02]  /*9f70*/  SEL R9, R4, R7, !P0 ;  /* 0x0000000704097207 */ /* 0x000fe40004000000 */
[----:B------:R-:W-:-:S07]  /*9f80*/  SEL R7, R7, R4, !P0 ;  /* 0x0000000407077207 */ /* 0x000fce0004000000 */
.L_x_192:
[----:B------:R-:W-:-:S08]  /*9f90*/  NOP ;  /* 0x0000000000007918 */ /* 0x000fd00000000000 */
[----:B------:R-:W0:-:S00]  /*9fa0*/  USETMAXREG.DEALLOC.CTAPOOL 0x28 ;  /* 0x00000028000079c8 */ /* 0x000e0000080e0500 */
[----:B0-----:R-:W-:-:S13]  /*9fb0*/  ISETP.NE.AND P0, PT, R0, RZ, PT ;  /* 0x000000ff0000720c */ /* 0x001fda0003f05270 */
[----:B------:R-:W-:Y:S05]  /*9fc0*/  @P0 EXIT ;  /* 0x000000000000094d */ /* 0x000fea0003800000 */
[----:B------:R-:W-:Y:S01]  /*9fd0*/  LOP3.LUT P0, RZ, R6, 0xff, RZ, 0xc0, !PT ;  /* 0x000000ff06ff7812 */ /* 0x000fe2000780c0ff */
[----:B------:R-:W-:Y:S02]  /*9fe0*/  IMAD.MOV.U32 R3, RZ, RZ, 0x1 ;  /* 0x00000001ff037424 */ /* 0x000fe400078e00ff */
[----:B------:R-:W-:-:S10]  /*9ff0*/  IMAD.MOV.U32 R0, RZ, RZ, RZ ;  /* 0x000000ffff007224 */ /* 0x000fd400078e00ff */
[----:B------:R-:W-:Y:S05]  /*a000*/  @!P0 BRA `(.L_x_195) ;  /* 0x0000000c00348947 */ /* 0x000fea0003800000 */
[----:B------:R-:W0:Y:S01]  /*a010*/  LDC R0, c[0x0][0x28c] ;  /* 0x0000a300ff007b82 */ /* 0x000e220000000800 */
[----:B------:R-:W-:Y:S01]  /*a020*/  ULDC UR5, c[0x0][0x600] ;  /* 0x0001800000057ab9 */ /* 0x000fe20000000800 */
[----:B------:R-:W-:Y:S01]  /*a030*/  ULDC UR4, c[0x0][0xc] ;  /* 0x0000030000047ab9 */ /* 0x000fe20000000800 */
[----:B------:R-:W-:Y:S01]  /*a040*/  UIADD3 UR16, UR5, -0x1, URZ ;  /* 0xffffffff05107890 */ /* 0x000fe2000fffe03f */
[C---:B------:R-:W-:Y:S01]  /*a050*/  LOP3.LUT P2, RZ, R18.reuse, 0x7f, RZ, 0xc0, !PT ;  /* 0x0000007f12ff7812 */ /* 0x040fe2000784c0ff */
[----:B------:R-:W-:Y:S01]  /*a060*/  ULDC UR6, c[0x0][0x658] ;  /* 0x0001960000067ab9 */ /* 0x000fe20000000800 */
[----:B------:R-:W-:Y:S01]  /*a070*/  ULDC UR5, c[0x0][0x10] ;  /* 0x0000040000057ab9 */ /* 0x000fe20000000800 */
[----:B------:R-:W-:Y:S01]  /*a080*/  UMOV UR7, 0xffffffff ;  /* 0xffffffff00077882 */ /* 0x000fe20000000000 */
[----:B------:R-:W-:Y:S01]  /*a090*/  UMOV UR8, 0x1 ;  /* 0x0000000100087882 */ /* 0x000fe20000000000 */
[----:B------:R-:W-:Y:S01]  /*a0a0*/  UIMAD.WIDE.U32 UR4, UR4, UR5, URZ ;  /* 0x00000005040472a5 */ /* 0x000fe2000f8e003f */
[----:B------:R-:W-:Y:S01]  /*a0b0*/  LOP3.LUT P0, RZ, R18, 0x1f, RZ, 0xc0, !PT ;  /* 0x0000001f12ff7812 */ /* 0x000fe2000780c0ff */
[----:B------:R-:W-:Y:S01]  /*a0c0*/  USHF.L.U32 UR7, UR7, UR6, URZ ;  /* 0x0000000607077299 */ /* 0x000fe2000800063f */
[----:B------:R-:W-:Y:S01]  /*a0d0*/  BSSY B0, `(.L_x_195) ;  /* 0x00000c0000007945 */ /* 0x000fe20003800000 */
[----:B------:R-:W-:Y:S01]  /*a0e0*/  USHF.L.U32 UR18, UR8, UR6, URZ ;  /* 0x0000000608127299 */ /* 0x000fe2000800063f */
[----:B------:R-:W-:Y:S01]  /*a0f0*/  IMAD.MOV.U32 R11, RZ, RZ, 0x1 ;  /* 0x00000001ff0b7424 */ /* 0x000fe200078e00ff */
[----:B------:R-:W-:Y:S01]  /*a100*/  LOP3.LUT R18, R19, 0x2, RZ, 0xfc, !PT ;  /* 0x0000000213127812 */ /* 0x000fe200078efcff */
[----:B------:R-:W-:Y:S01]  /*a110*/  ULDC UR6, c[0x0][0x14] ;  /* 0x0000050000067ab9 */ /* 0x000fe20000000800 */
[----:B------:R-:W-:Y:S01]  /*a120*/  PLOP3.LUT P0, PT, P0, P2, PT, 0x8a, 0x0 ;  /* 0x000000000000781c */ /* 0x000fe20000705172 */
[----:B------:R-:W-:-:S02]  /*a130*/  UIMAD.WIDE.U32 UR20, UR4, UR6, URZ ;  /* 0x00000006041472a5 */ /* 0x000fc4000f8e003f */
[----:B------:R-:W-:Y:S02]  /*a140*/  UIMAD UR13, UR5, UR6, URZ ;  /* 0x00000006050d72a4 */ /* 0x000fe4000f8e023f */
[----:B------:R-:W-:Y:S01]  /*a150*/  ULOP3.LUT UR17, URZ, UR7, URZ, 0x33, !UPT ;  /* 0x000000073f117292 */ /* 0x000fe2000f8e333f */
[----:B0-----:R-:W-:Y:S01]  /*a160*/  VIADD R0, R0, 0x1f ;  /* 0x0000001f00007836 */ /* 0x001fe20000000000 */
[----:B------:R-:W-:Y:S01]  /*a170*/  UIADD3 UR13, UR21, UR13, URZ ;  /* 0x0000000d150d7290 */ /* 0x000fe2000fffe03f */
[----:B------:R-:W-:-:S03]  /*a180*/  ULDC.64 UR22, c[0x0][0x198] ;  /* 0x0000660000167ab9 */ /* 0x000fc60000000a00 */
[----:B------:R-:W-:-:S04]  /*a190*/  SHF.R.S32.HI R3, RZ, 0x1f, R0 ;  /* 0x0000001fff037819 */ /* 0x000fc80000011400 */
[----:B------:R-:W-:Y:S01]  /*a1a0*/  LEA.HI R3, R3, R0, RZ, 0x5 ;  /* 0x0000000003037211 */ /* 0x000fe200078f28ff */
[----:B------:R-:W-:-:S03]  /*a1b0*/  IMAD.MOV.U32 R0, RZ, RZ, RZ ;  /* 0x000000ffff007224 */ /* 0x000fc600078e00ff */
[----:B------:R-:W-:Y:S01]  /*a1c0*/  SHF.R.S32.HI R13, RZ, 0x5, R3 ;  /* 0x00000005ff0d7819 */ /* 0x000fe20000011403 */
[----:B------:R-:W-:-:S04]  /*a1d0*/  IMAD.MOV.U32 R3, RZ, RZ, 0x1 ;  /* 0x00000001ff037424 */ /* 0x000fc800078e00ff */
[----:B------:R-:W-:-:S07]  /*a1e0*/  VIADD R10, R13, 0x1 ;  /* 0x000000010d0a7836 */ /* 0x000fce0000000000 */
.L_x_207:
[----:B------:R-:W-:-:S03]  /*a1f0*/  UMOV UR4, 0xffffffff ;  /* 0xffffffff00047882 */ /* 0x000fc60000000000 */
[----:B------:R-:W-:Y:S05]  /*a200*/  BRA.DIV UR4, `(.L_x_196) ;  /* 0x0000001204307947 */ /* 0x000fea000b800000 */
[----:B------:R-:W-:-:S13]  /*a210*/  ELECT P6, URZ, PT ;  /* 0x00000000003f782f */ /* 0x000fda00038c0000 */
.L_x_222:
[----:B------:R-:W0:Y:S01]  /*a220*/  LDC R4, c[0x0][0x28c] ;  /* 0x0000a300ff047b82 */ /* 0x000e220000000800 */
[----:B------:R-:W-:Y:S01]  /*a230*/  BSSY B1, `(.L_x_197) ;  /* 0x0000037000017945 */ /* 0x000fe20003800000 */
[----:B0-----:R-:W-:-:S13]  /*a240*/  ISETP.LT.OR P6, PT, R4, 0x1, !P6 ;  /* 0x000000010400780c */ /* 0x001fda00077c1670 */
[----:B------:R-:W-:Y:S05]  /*a250*/  @P6 BRA `(.L_x_198) ;  /* 0x0000000000d06947 */ /* 0x000fea0003800000 */
[----:B------:R-:W-:Y:S02]  /*a260*/  IMAD.SHL.U32 R14, R9, 0x40, RZ ;  /* 0x00000040090e7824 */ /* 0x000fe400078e00ff */
[----:B------:R-:W-:Y:S02]  /*a270*/  IMAD R15, R7, 0x180, RZ ;  /* 0x00000180070f7824 */ /* 0x000fe400078e02ff */
[----:B------:R-:W-:Y:S02]  /*a280*/  IMAD.MOV.U32 R20, RZ, RZ, RZ ;  /* 0x000000ffff147224 */ /* 0x000fe400078e00ff */
[----:B------:R-:W-:Y:S02]  /*a290*/  IMAD.MOV.U32 R4, RZ, RZ, R10 ;  /* 0x000000ffff047224 */ /* 0x000fe400078e000a */
[----:B------:R-:W-:Y:S02]  /*a2a0*/  IMAD.MOV.U32 R5, RZ, RZ, R3 ;  /* 0x000000ffff057224 */ /* 0x000fe400078e0003 */
[----:B------:R-:W-:-:S07]  /*a2b0*/  IMAD.MOV.U32 R6, RZ, RZ, R0 ;  /* 0x000000ffff067224 */ /* 0x000fce00078e0000 */
.L_x_202:
[----:B------:R-:W0:Y:S01]  /*a2c0*/  S2R R12, SR_CgaCtaId ;  /* 0x00000000000c7919 */ /* 0x000e220000008800 */
[----:B------:R-:W-:Y:S01]  /*a2d0*/  MOV R7, 0x400 ;  /* 0x0000040000077802 */ /* 0x000fe20000000f00 */
[----:B------:R-:W1:Y:S03]  /*a2e0*/  @!P2 LDC R9, c[0x0][0x500] ;  /* 0x00014000ff09ab82 */ /* 0x000e660000000800 */
[----:B0-----:R-:W-:Y:S02]  /*a2f0*/  LEA R21, R12, R7, 0x18 ;  /* 0x000000070c157211 */ /* 0x001fe400078ec0ff */
[----:B------:R-:W-:-:S03]  /*a300*/  SHF.L.U32 R7, R5, 0x1f, RZ ;  /* 0x0000001f05077819 */ /* 0x000fc600000006ff */
[----:B------:R-:W-:-:S04]  /*a310*/  IMAD R12, R6, 0x8, R21 ;  /* 0x00000008060c7824 */ /* 0x000fc800078e0215 */
[----:B------:R-:W0:Y:S02]  /*a320*/  SYNCS.PHASECHK.TRANS64.TRYWAIT P1, [R12+URZ+0x40], R7 ;  /* 0x000040070c0075a7 */ /* 0x000e24000802017f */
[----:B01----:R-:W-:Y:S05]  /*a330*/  @!P1 BRA `(.L_x_199) ;  /* 0x0000001000049947 */ /* 0x003fea0003800000 */
.L_x_223:
[----:B0-----:R-:W-:Y:S01]  /*a340*/  PRMT R7, R18, 0x9910, RZ ;  /* 0x0000991012077816 */ /* 0x001fe200000000ff */
[----:B------:R0:W-:Y:S03]  /*a350*/  @!P2 SYNCS.ARRIVE.TRANS64 RZ, [R12+URZ], R9 ;  /* 0x000000090cffa9a7 */ /* 0x0001e6000800003f */
[----:B------:R-:W-:-:S13]  /*a360*/  ISETP.NE.AND P1, PT, R7, 0x2, PT ;  /* 0x000000020700780c */ /* 0x000fda0003f25270 */
[----:B0-----:R-:W-:Y:S05]  /*a370*/  @P1 BRA `(.L_x_200) ;  /* 0x0000000000041947 */ /* 0x001fea0003800000 */
[----:B------:R-:W-:Y:S01]  /*a380*/  BPT.TRAP 0x1 ;  /* 0x000000040000795c */ /* 0x000fe20000300000 */
.L_x_200:
[----:B------:R-:W-:Y:S05]  /*a390*/  @P0 BRA `(.L_x_201) ;  /* 0x0000000000040947 */ /* 0x000fea0003800000 */
[----:B------:R-:W-:Y:S01]  /*a3a0*/  BPT.TRAP 0x1 ;  /* 0x000000040000795c */ /* 0x000fe20000300000 */
.L_x_201:
[--C-:B------:R-:W-:Y:S01]  /*a3b0*/  IMAD R7, R6, 0x6000, R21.reuse ;  /* 0x0000600006077824 */ /* 0x100fe200078e0215 */
[----:B------:R-:W-:Y:S01]  /*a3c0*/  R2UR UR9, R12 ;  /* 0x000000000c0972ca */ /* 0x000fe200000e0000 */
[----:B------:R-:W-:Y:S01]  /*a3d0*/  IMAD R21, R6, 0x1000, R21 ;  /* 0x0000100006157824 */ /* 0x000fe200078e0215 */
[----:B------:R-:W-:Y:S01]  /*a3e0*/  UIADD3 UR4, UP0, UR22, 0xf0, URZ ;  /* 0x000000f016047890 */ /* 0x000fe2000ff1e03f */
[----:B------:R-:W-:Y:S01]  /*a3f0*/  VIADD R4, R4, 0xffffffff ;  /* 0xffffffff04047836 */ /* 0x000fe20000000000 */
[----:B------:R-:W-:Y:S01]  /*a400*/  R2UR UR5, R7 ;  /* 0x00000000070572ca */ /* 0x000fe200000e0000 */
[----:B------:R-:W-:Y:S01]  /*a410*/  UIADD3 UR24, UP1, UR22, 0x1f0, URZ ;  /* 0x000001f016187890 */ /* 0x000fe2000ff3e03f */
[----:B------:R-:W-:Y:S01]  /*a420*/  R2UR UR8, R21 ;  /* 0x00000000150872ca */ /* 0x000fe200000e0000 */
[----:B------:R-:W-:Y:S01]  /*a430*/  VIADD R6, R6, 0x1 ;  /* 0x0000000106067836 */ /* 0x000fe20000000000 */
[----:B------:R-:W-:Y:S01]  /*a440*/  R2UR UR11, R15 ;  /* 0x000000000f0b72ca */ /* 0x000fe200000e0000 */
[----:B------:R-:W-:Y:S01]  /*a450*/  UIADD3.X UR25, URZ, UR23, URZ, UP1, !UPT ;  /* 0x000000173f197290 */ /* 0x000fe20008ffe43f */
[----:B------:R-:W-:Y:S01]  /*a460*/  R2UR UR10, R20 ;  /* 0x00000000140a72ca */ /* 0x000fe200000e0000 */
[----:B------:R-:W-:Y:S01]  /*a470*/  UMOV UR6, 0x0 ;  /* 0x0000000000067882 */ /* 0x000fe20000000000 */
[----:B------:R-:W-:Y:S01]  /*a480*/  R2UR UR12, R8 ;  /* 0x00000000080c72ca */ /* 0x000fe200000e0000 */
[----:B------:R-:W-:Y:S01]  /*a490*/  UMOV UR7, 0x10000000 ;  /* 0x1000000000077882 */ /* 0x000fe20000000000 */
[----:B------:R-:W-:Y:S01]  /*a4a0*/  R2UR UR19, R14 ;  /* 0x000000000e1372ca */ /* 0x000fe200000e0000 */
[----:B------:R-:W-:Y:S01]  /*a4b0*/  VIADD R20, R20, 0x20 ;  /* 0x0000002014147836 */ /* 0x000fe20000000000 */
[----:B------:R-:W-:Y:S01]  /*a4c0*/  ISETP.GT.AND P3, PT, R4, 0x1, PT ;  /* 0x000000010400780c */ /* 0x000fe20003f64270 */
[----:B------:R-:W-:Y:S01]  /*a4d0*/  UIADD3 UR14, UR5, 0x180, URZ ;  /* 0x00000180050e7890 */ /* 0x000fe2000fffe03f */
[----:B------:R-:W-:Y:S01]  /*a4e0*/  ISETP.NE.AND P1, PT, R6, 0x8, PT ;  /* 0x000000080600780c */ /* 0x000fe20003f25270 */
[----:B------:R-:W-:-:S02]  /*a4f0*/  UIADD3.X UR5, URZ, UR23, URZ, UP0, !UPT ;  /* 0x000000173f057290 */ /* 0x000fc400087fe43f */
[----:B------:R-:W-:Y:S01]  /*a500*/  UIADD3 UR15, UR8, 0x30180, URZ ;  /* 0x00030180080f7890 */ /* 0x000fe2000fffe03f */
[----:B------:R-:W-:Y:S02]  /*a510*/  SEL R12, RZ, 0x1, P1 ;  /* 0x00000001ff0c7807 */ /* 0x000fe40000800000 */
[----:B------:R-:W-:Y:S01]  /*a520*/  UMOV UR8, UR14 ;  /* 0x0000000e00087c82 */ /* 0x000fe20008000000 */
[----:B------:R-:W-:Y:S02]  /*a530*/  SEL R6, R6, RZ, P1 ;  /* 0x000000ff06067207 */ /* 0x000fe40000800000 */
[----:B------:R-:W-:Y:S01]  /*a540*/  LOP3.LUT R5, R5, R12, RZ, 0x3c, !PT ;  /* 0x0000000c05057212 */ /* 0x000fe200078e3cff */
[----:B------:R0:W-:Y:S02]  /*a550*/  UTMALDG.3D [UR8], [UR4], desc[UR6] ;  /* 0x00000608040075b4 */ /* 0x0001e40008011000 */
[----:B0-----:R-:W-:Y:S01]  /*a560*/  UMOV UR8, UR15 ;  /* 0x0000000f00087c82 */ /* 0x001fe20008000000 */
[----:B------:R-:W-:-:S02]  /*a570*/  UMOV UR11, UR19 ;  /* 0x00000013000b7c82 */ /* 0x000fc40008000000 */
[----:B------:R0:W-:Y:S02]  /*a580*/  UTMALDG.3D [UR8], [UR24], desc[UR6] ;  /* 0x00000608180075b4 */ /* 0x0001e40008011000 */
[----:B0-----:R-:W-:Y:S05]  /*a590*/  @P3 BRA `(.L_x_202) ;  /* 0xfffffffc00483947 */ /* 0x001fea000383ffff */
.L_x_198:
[----:B------:R-:W-:Y:S05]  /*a5a0*/  BSYNC B1 ;  /* 0x0000000000017941 */ /* 0x000fea0003800000 */
.L_x_197:
[----:B------:R-:W-:Y:S01]  /*a5b0*/  LOP3.LUT P3, RZ, R11, 0xff, RZ, 0xc0, !PT ;  /* 0x000000ff0bff7812 */ /* 0x000fe2000786c0ff */
[----:B------:R-:W-:Y:S01]  /*a5c0*/  IMAD.IADD R0, R13, 0x1, R0 ;  /* 0x000000010d007824 */ /* 0x000fe200078e0200 */
[----:B------:R-:W-:Y:S01]  /*a5d0*/  IADD3 R16, P4, R16, UR20, RZ ;  /* 0x0000001410107c10 */ /* 0x000fe2000ff9e0ff */
[----:B------:R-:W-:Y:S01]  /*a5e0*/  ULDC.64 UR4, c[0x0][0x650] ;  /* 0x0001940000047ab9 */ /* 0x000fe20000000a00 */
[----:B------:R-:W-:Y:S01]  /*a5f0*/  BSSY B1, `(.L_x_203) ;  /* 0x000006b000017945 */ /* 0x000fe20003800000 */
[----:B------:R-:W-:Y:S01]  /*a600*/  IMAD.MOV.U32 R7, RZ, RZ, -0x1 ;  /* 0xffffffffff077424 */ /* 0x000fe200078e00ff */
[----:B------:R-:W-:Y:S01]  /*a610*/  SHF.R.U32.HI R4, RZ, 0x3, R0 ;  /* 0x00000003ff047819 */ /* 0x000fe20000011600 */
[----:B------:R-:W-:Y:S01]  /*a620*/  IMAD.MOV.U32 R9, RZ, RZ, -0x1 ;  /* 0xffffffffff097424 */ /* 0x000fe200078e00ff */
[----:B------:R-:W-:Y:S01]  /*a630*/  ISETP.GT.U32.AND P1, PT, R0, 0x7, PT ;  /* 0x000000070000780c */ /* 0x000fe20003f24070 */
[----:B------:R-:W-:Y:S01]  /*a640*/  IMAD.MOV.U32 R8, RZ, RZ, -0x1 ;  /* 0xffffffffff087424 */ /* 0x000fe200078e00ff */
[----:B------:R-:W-:-:S02]  /*a650*/  LOP3.LUT R4, R4, 0x1, RZ, 0xc0, !PT ;  /* 0x0000000104047812 */ /* 0x000fc400078ec0ff */
[----:B------:R-:W-:Y:S01]  /*a660*/  ISETP.LT.U32.AND P1, PT, R13, 0x8, P1 ;  /* 0x000000080d00780c */ /* 0x000fe20000f21070 */
[----:B------:R-:W0:Y:S01]  /*a670*/  @P3 S2R R6, SR_CgaCtaId ;  /* 0x0000000000063919 */ /* 0x000e220000008800 */
[----:B------:R-:W-:Y:S02]  /*a680*/  @P3 MOV R5, 0x400 ;  /* 0x0000040000053802 */ /* 0x000fe40000000f00 */
[----:B------:R-:W-:Y:S02]  /*a690*/  IADD3.X R17, R17, UR13, RZ, P4, !PT ;  /* 0x0000000d11117c10 */ /* 0x000fe4000a7fe4ff */
[----:B------:R-:W-:Y:S02]  /*a6a0*/  ISETP.GE.U32.AND P4, PT, R16, UR4, PT ;  /* 0x0000000410007c0c */ /* 0x000fe4000bf86070 */
[----:B------:R-:W-:Y:S02]  /*a6b0*/  LOP3.LUT R0, R0, 0x7, RZ, 0xc0, !PT ;  /* 0x0000000700007812 */ /* 0x000fe400078ec0ff */
[----:B------:R-:W-:-:S02]  /*a6c0*/  PRMT R11, RZ, 0x7610, R11 ;  /* 0x00007610ff0b7816 */ /* 0x000fc4000000000b */
[----:B0-----:R-:W-:-:S04]  /*a6d0*/  @P3 LEA R5, R6, R5, 0x18 ;  /* 0x0000000506053211 */ /* 0x001fc800078ec0ff */
[----:B------:R0:W-:Y:S01]  /*a6e0*/  @P3 SYNCS.ARRIVE.TRANS64.A1T0 RZ, [R5+URZ+0x98], RZ ;  /* 0x000098ff05ff39a7 */ /* 0x0001e2000810003f */
[----:B------:R-:W-:Y:S02]  /*a6f0*/  ISETP.NE.U32.AND P3, PT, R4, 0x1, PT ;  /* 0x000000010400780c */ /* 0x000fe40003f65070 */
[----:B------:R-:W-:Y:S02]  /*a700*/  SEL R4, RZ, 0x1, !P1 ;  /* 0x00000001ff047807 */ /* 0x000fe40004800000 */
[----:B------:R-:W-:Y:S02]  /*a710*/  ISETP.GE.U32.AND.EX P1, PT, R17, UR5, PT, P4 ;  /* 0x0000000511007c0c */ /* 0x000fe4000bf26140 */
[----:B------:R-:W-:-:S04]  /*a720*/  ISETP.GT.U32.AND P3, PT, R13, 0x7, !P3 ;  /* 0x000000070d00780c */ /* 0x000fc80005f64070 */
[----:B0-----:R-:W-:-:S04]  /*a730*/  SEL R5, RZ, 0x1, !P3 ;  /* 0x00000001ff057807 */ /* 0x001fc80005800000 */
[--C-:B------:R-:W-:Y:S02]  /*a740*/  LOP3.LUT R3, R5, R3, R4.reuse, 0x96, !PT ;  /* 0x0000000305037212 */ /* 0x100fe400078e9604 */
[----:B------:R-:W-:Y:S01]  /*a750*/  PRMT R4, RZ, 0x7610, R4 ;  /* 0x00007610ff047816 */ /* 0x000fe20000000004 */
[----:B------:R-:W-:Y:S06]  /*a760*/  @P1 BRA `(.L_x_204) ;  /* 0x00000004004c1947 */ /* 0x000fec0003800000 */
[----:B------:R-:W-:Y:S01]  /*a770*/  ULDC.64 UR4, c[0x0][0x628] ;  /* 0x00018a0000047ab9 */ /* 0x000fe20000000a00 */
[----:B------:R-:W0:Y:S01]  /*a780*/  S2R R14, SR_CTAID.X ;  /* 0x00000000000e7919 */ /* 0x000e220000002500 */
[----:B------:R-:W-:Y:S01]  /*a790*/  ISETP.NE.U32.AND P1, PT, RZ, UR4, PT ;  /* 0x00000004ff007c0c */ /* 0x000fe2000bf25070 */
[----:B------:R-:W-:Y:S01]  /*a7a0*/  ULDC UR7, c[0x0][0x630] ;  /* 0x00018c0000077ab9 */ /* 0x000fe20000000800 */
[----:B------:R-:W-:Y:S01]  /*a7b0*/  IMAD.MOV.U32 R4, RZ, RZ, R16 ;  /* 0x000000ffff047224 */ /* 0x000fe200078e0010 */
[----:B------:R-:W1:Y:S01]  /*a7c0*/  S2R R12, SR_CTAID.Y ;  /* 0x00000000000c7919 */ /* 0x000e620000002600 */
[----:B------:R-:W-:Y:S01]  /*a7d0*/  ISETP.NE.AND.EX P1, PT, RZ, UR5, PT, P1 ;  /* 0x00000005ff007c0c */ /* 0x000fe2000bf25310 */
[----:B------:R-:W-:-:S12]  /*a7e0*/  IMAD.MOV.U32 R5, RZ, RZ, R17 ;  /* 0x000000ffff057224 */ /* 0x000fd800078e0011 */
[----:B------:R-:W-:Y:S05]  /*a7f0*/  @!P1 BRA `(.L_x_205) ;  /* 0x0000000000289947 */ /* 0x000fea0003800000 */
[----:B------:R-:W-:Y:S02]  /*a800*/  ULDC UR6, c[0x0][0x634] ;  /* 0x00018d0000067ab9 */ /* 0x000fe40000000800 */
[----:B------:R-:W-:-:S05]  /*a810*/  IADD3 R9, P1, R16, UR6, RZ ;  /* 0x0000000610097c10 */ /* 0x000fca000ff3e0ff */
[----:B------:R-:W-:-:S04]  /*a820*/  IMAD.X R15, RZ, RZ, R17, P1 ;  /* 0x000000ffff0f7224 */ /* 0x000fc800008e0611 */
[----:B------:R-:W-:-:S04]  /*a830*/  IMAD.WIDE.U32 R6, R15, UR4, RZ ;  /* 0x000000040f067c25 */ /* 0x000fc8000f8e00ff */
[----:B------:R-:W-:-:S04]  /*a840*/  IMAD.WIDE.U32 R6, P1, R9, UR5, R6 ;  /* 0x0000000509067c25 */ /* 0x000fc8000f820006 */
[----:B------:R-:W-:-:S04]  /*a850*/  IMAD.WIDE.U32 R8, R9, UR4, RZ ;  /* 0x0000000409087c25 */ /* 0x000fc8000f8e00ff */
[----:B------:R-:W-:Y:S01]  /*a860*/  IMAD.X R5, RZ, RZ, RZ, P1 ;  /* 0x000000ffff057224 */ /* 0x000fe200008e06ff */
[----:B------:R-:W-:Y:S01]  /*a870*/  IADD3 RZ, P1, R9, R6, RZ ;  /* 0x0000000609ff7210 */ /* 0x000fe20007f3e0ff */
[----:B------:R-:W-:-:S04]  /*a880*/  IMAD.MOV.U32 R4, RZ, RZ, R7 ;  /* 0x000000ffff047224 */ /* 0x000fc800078e0007 */
[----:B------:R-:W-:-:S08]  /*a890*/  IMAD.WIDE.U32.X R4, R15, UR5, R4, P1 ;  /* 0x000000050f047c25 */ /* 0x000fd000088e0404 */
.L_x_205:
[--C-:B------:R-:W-:Y:S01]  /*a8a0*/  SHF.R.U64 R8, R4, UR7, R5.reuse ;  /* 0x0000000704087c19 */ /* 0x100fe20008001205 */
[----:B------:R-:W-:Y:S01]  /*a8b0*/  ULDC.64 UR4, c[0x0][0x620] ;  /* 0x0001880000047ab9 */ /* 0x000fe20000000a00 */
[----:B------:R-:W-:Y:S01]  /*a8c0*/  SHF.R.U32.HI R4, RZ, UR7, R5 ;  /* 0x00000007ff047c19 */ /* 0x000fe20008011605 */
[----:B------:R-:W2:Y:S01]  /*a8d0*/  LDC R25, c[0x0][0x144] ;  /* 0x00005100ff197b82 */ /* 0x000ea20000000800 */
[----:B------:R-:W-:Y:S01]  /*a8e0*/  IADD3 R7, P1, RZ, -R8, RZ ;  /* 0x80000008ff077210 */ /* 0x000fe20007f3e0ff */
[----:B------:R-:W-:Y:S01]  /*a8f0*/  ULDC.64 UR8, c[0x0][0x640] ;  /* 0x0001900000087ab9 */ /* 0x000fe20000000a00 */
[----:B0-----:R-:W-:Y:S01]  /*a900*/  I2FP.F32.U32 R9, R14 ;  /* 0x0000000e00097245 */ /* 0x001fe20000201000 */
[----:B------:R-:W-:Y:S02]  /*a910*/  ULDC UR6, c[0x0][0x608] ;  /* 0x0001820000067ab9 */ /* 0x000fe40000000800 */
[----:B------:R-:W-:Y:S01]  /*a920*/  IMAD.X R4, RZ, RZ, ~R4, P1 ;  /* 0x000000ffff047224 */ /* 0x000fe200008e0e04 */
[----:B------:R-:W-:Y:S01]  /*a930*/  ISETP.NE.U32.AND P1, PT, RZ, UR8, PT ;  /* 0x00000008ff007c0c */ /* 0x000fe2000bf25070 */
[----:B------:R-:W0:Y:S02]  /*a940*/  LDC R21, c[0x0][0x148] ;  /* 0x00005200ff157b82 */ /* 0x000e240000000800 */
[----:B------:R-:W-:Y:S01]  /*a950*/  IMAD R6, R4, UR4, RZ ;  /* 0x0000000404067c24 */ /* 0x000fe2000f8e02ff */
[----:B------:R-:W-:Y:S01]  /*a960*/  ISETP.NE.AND.EX P1, PT, RZ, UR9, PT, P1 ;  /* 0x00000009ff007c0c */ /* 0x000fe2000bf25310 */
[----:B------:R-:W-:Y:S01]  /*a970*/  IMAD.WIDE.U32 R4, R7, UR4, R16 ;  /* 0x0000000407047c25 */ /* 0x000fe2000f8e0010 */
[----:B------:R-:W-:-:S03]  /*a980*/  ULDC UR4, c[0x0][0x150] ;  /* 0x0000540000047ab9 */ /* 0x000fc60000000800 */
[----:B------:R-:W-:Y:S02]  /*a990*/  IMAD R7, R7, UR5, R6 ;  /* 0x0000000507077c24 */ /* 0x000fe4000f8e0206 */
[----:B------:R-:W-:Y:S01]  /*a9a0*/  FMUL R6, R9, UR4 ;  /* 0x0000000409067c20 */ /* 0x000fe20008400000 */
[----:B------:R-:W-:Y:S01]  /*a9b0*/  ULDC UR4, c[0x0][0x618] ;  /* 0x0001860000047ab9 */ /* 0x000fe20000000800 */
[----:B------:R-:W-:Y:S01]  /*a9c0*/  ULDC UR5, c[0x0][0x154] ;  /* 0x0000550000057ab9 */ /* 0x000fe20000000800 */
[----:B------:R-:W-:-:S03]  /*a9d0*/  IMAD.IADD R5, R5, 0x1, R7 ;  /* 0x0000000105057824 */ /* 0x000fc600078e0207 */
[----:B------:R-:W3:Y:S02]  /*a9e0*/  F2I.U32.TRUNC.NTZ R6, R6 ;  /* 0x0000000600067305 */ /* 0x000ee4000020f000 */
[----:B------:R-:W-:Y:S02]  /*a9f0*/  SHF.R.U64 R9, R4, UR4, R5 ;  /* 0x0000000404097c19 */ /* 0x000fe40008001205 */
[----:B-1----:R-:W-:-:S05]  /*aa00*/  I2FP.F32.U32 R4, R12 ;  /* 0x0000000c00047245 */ /* 0x002fca0000201000 */
[----:B------:R-:W-:Y:S01]  /*aa10*/  FMUL R22, R4, UR5 ;  /* 0x0000000504167c20 */ /* 0x000fe20008400000 */
[----:B------:R-:W-:Y:S01]  /*aa20*/  SHF.R.U32.HI R4, RZ, UR4, R5 ;  /* 0x00000004ff047c19 */ /* 0x000fe20008011605 */
[----:B------:R-:W-:-:S03]  /*aa30*/  ULDC UR4, c[0x0][0x658] ;  /* 0x0001960000047ab9 */ /* 0x000fc60000000800 */
[--C-:B------:R-:W-:Y:S01]  /*aa40*/  SHF.R.U64 R20, R9, UR6, R4.reuse ;  /* 0x0000000609147c19 */ /* 0x100fe20008001204 */
[----:B------:R-:W1:Y:S01]  /*aa50*/  F2I.U32.TRUNC.NTZ R22, R22 ;  /* 0x0000001600167305 */ /* 0x000e62000020f000 */
[----:B------:R-:W-:Y:S01]  /*aa60*/  SHF.R.U32.HI R5, RZ, UR6, R4 ;  /* 0x00000006ff057c19 */ /* 0x000fe20008011604 */
[----:B---3--:R-:W-:-:S03]  /*aa70*/  IMAD.MOV R6, RZ, RZ, -R6 ;  /* 0x000000ffff067224 */ /* 0x008fc600078e0a06 */
[--C-:B------:R-:W-:Y:S01]  /*aa80*/  SHF.R.U64 R15, R20, UR4, R5.reuse ;  /* 0x00000004140f7c19 */ /* 0x100fe20008001205 */
[----:B--2---:R-:W-:Y:S01]  /*aa90*/  IMAD R14, R25, R6, R14 ;  /* 0x00000006190e7224 */ /* 0x004fe200078e020e */
[----:B------:R-:W-:-:S03]  /*aaa0*/  SHF.R.U32.HI R23, RZ, UR4, R5 ;  /* 0x00000004ff177c19 */ /* 0x000fc60008011605 */
[----:B------:R-:W-:Y:S02]  /*aab0*/  IMAD.MOV.U32 R4, RZ, RZ, R15 ;  /* 0x000000ffff047224 */ /* 0x000fe400078e000f */
[----:B------:R-:W-:Y:S01]  /*aac0*/  IMAD.MOV.U32 R5, RZ, RZ, R23 ;  /* 0x000000ffff057224 */ /* 0x000fe200078e0017 */
[----:B-1----:R-:W-:Y:S06]  /*aad0*/  @!P1 BRA `(.L_x_206) ;  /* 0x0000000000289947 */ /* 0x002fec0003800000 */
[----:B------:R-:W-:Y:S02]  /*aae0*/  ULDC UR4, c[0x0][0x64c] ;  /* 0x0001930000047ab9 */ /* 0x000fe40000000800 */
[----:B------:R-:W-:-:S05]  /*aaf0*/  IADD3 R5, P1, R15, UR4, RZ ;  /* 0x000000040f057c10 */ /* 0x000fca000ff3e0ff */
[----:B------:R-:W-:-:S04]  /*ab00*/  IMAD.X R23, RZ, RZ, R23, P1 ;  /* 0x000000ffff177224 */ /* 0x000fc800008e0617 */
[----:B------:R-:W-:-:S04]  /*ab10*/  IMAD.WIDE.U32 R6, R23, UR8, RZ ;  /* 0x0000000817067c25 */ /* 0x000fc8000f8e00ff */
[----:B------:R-:W-:-:S04]  /*ab20*/  IMAD.WIDE.U32 R6, P1, R5, UR9, R6 ;  /* 0x0000000905067c25 */ /* 0x000fc8000f820006 */
[----:B------:R-:W-:-:S04]  /*ab30*/  IMAD.WIDE.U32 R4, R5, UR8, RZ ;  /* 0x0000000805047c25 */ /* 0x000fc8000f8e00ff */
[----:B------:R-:W-:Y:S01]  /*ab40*/  IMAD.MOV.U32 R4, RZ, RZ, R7 ;  /* 0x000000ffff047224 */ /* 0x000fe200078e0007 */
[----:B------:R-:W-:Y:S01]  /*ab50*/  IADD3 RZ, P3, R5, R6, RZ ;  /* 0x0000000605ff7210 */ /* 0x000fe20007f7e0ff */
[----:B------:R-:W-:-:S04]  /*ab60*/  IMAD.X R5, RZ, RZ, RZ, P1 ;  /* 0x000000ffff057224 */ /* 0x000fc800008e06ff */
[----:B------:R-:W-:-:S08]  /*ab70*/  IMAD.WIDE.U32.X R4, R23, UR9, R4, P3 ;  /* 0x0000000917047c25 */ /* 0x000fd000098e0404 */
.L_x_206:
[----:B------:R-:W-:Y:S01]  /*ab80*/  ISETP.NE.AND P1, PT, R2, 0x1, PT ;  /* 0x000000010200780c */ /* 0x000fe20003f25270 */
[----:B------:R-:W-:Y:S01]  /*ab90*/  ULDC UR4, c[0x0][0x648] ;  /* 0x0001920000047ab9 */ /* 0x000fe20000000800 */
[----:B------:R-:W-:Y:S01]  /*aba0*/  LOP3.LUT R20, R20, UR17, RZ, 0xc0, !PT ;  /* 0x0000001114147c12 */ /* 0x000fe2000f8ec0ff */
[----:B------:R-:W-:Y:S01]  /*abb0*/  IMAD.MOV R22, RZ, RZ, -R22 ;  /* 0x000000ffff167224 */ /* 0x000fe200078e0a16 */
[----:B------:R-:W-:Y:S01]  /*abc0*/  SHF.R.U64 R5, R4, UR4, R5 ;  /* 0x0000000404057c19 */ /* 0x000fe20008001205 */
[----:B------:R-:W-:Y:S01]  /*abd0*/  ULDC UR4, c[0x0][0x638] ;  /* 0x00018e0000047ab9 */ /* 0x000fe20000000800 */
[----:B------:R-:W-:Y:S01]  /*abe0*/  LOP3.LUT R6, R9, UR16, RZ, 0xc0, !PT ;  /* 0x0000001009067c12 */ /* 0x000fe2000f8ec0ff */
[----:B------:R-:W-:Y:S02]  /*abf0*/  ULDC UR5, c[0x0][0x610] ;  /* 0x0001840000057ab9 */ /* 0x000fe40000000800 */
[----:B------:R-:W-:Y:S02]  /*ac00*/  IMAD.MOV R4, RZ, RZ, -R5 ;  /* 0x000000ffff047224 */ /* 0x000fe400078e0a05 */
[----:B------:R-:W-:-:S02]  /*ac10*/  IMAD R5, R5, UR18, R20 ;  /* 0x0000001205057c24 */ /* 0x000fc4000f8e0214 */
[----:B0-----:R-:W-:Y:S02]  /*ac20*/  @P1 IMAD R14, R21, R22, R12 ;  /* 0x00000016150e1224 */ /* 0x001fe400078e020c */
[----:B------:R-:W-:Y:S01]  /*ac30*/  IMAD R15, R4, UR4, R15 ;  /* 0x00000004040f7c24 */ /* 0x000fe2000f8e020f */
[----:B------:R-:W-:Y:S01]  /*ac40*/  ULDC UR4, c[0x0][0x600] ;  /* 0x0001800000047ab9 */ /* 0x000fe20000000800 */
[----:B------:R-:W-:Y:S02]  /*ac50*/  IMAD R14, R5, UR5, R14 ;  /* 0x00000005050e7c24 */ /* 0x000fe4000f8e020e */
[----:B------:R-:W-:Y:S02]  /*ac60*/  IMAD R15, R15, UR4, R6 ;  /* 0x000000040f0f7c24 */ /* 0x000fe4000f8e0206 */
[----:B------:R-:W-:-:S03]  /*ac70*/  IMAD.MOV.U32 R4, RZ, RZ, 0x1 ;  /* 0x00000001ff047424 */ /* 0x000fc600078e00ff */
[----:B------:R-:W-:Y:S02]  /*ac80*/  SEL R9, R15, R14, !P1 ;  /* 0x0000000e0f097207 */ /* 0x000fe40004800000 */
[----:B------:R-:W-:-:S07]  /*ac90*/  SEL R7, R14, R15, !P1 ;  /* 0x0000000f0e077207 */ /* 0x000fce0004800000 */
.L_x_204:
[----:B------:R-:W-:Y:S05]  /*aca0*/  BSYNC B1 ;  /* 0x0000000000017941 */ /* 0x000fea0003800000 */
.L_x_203:
[----:B------:R-:W-:-:S13]  /*acb0*/  LOP3.LUT P1, RZ, R4, 0xff, RZ, 0xc0, !PT ;  /* 0x000000ff04ff7812 */ /* 0x000fda000782c0ff */
[----:B------:R-:W-:Y:S05]  /*acc0*/  @P1 BRA `(.L_x_207) ;  /* 0xfffffff400481947 */ /* 0x000fea000383ffff */
[----:B------:R-:W-:Y:S05]  /*acd0*/  BSYNC B0 ;  /* 0x0000000000007941 */ /* 0x000fea0003800000 */
.L_x_195:
[----:B------:R-:W-:-:S03]  /*ace0*/  UMOV UR4, 0xffffffff ;  /* 0xffffffff00047882 */ /* 0x000fc60000000000 */
[----:B------:R-:W-:Y:S05]  /*acf0*/  BRA.DIV UR4, `(.L_x_208) ;  /* 0x0000000604a87947 */ /* 0x000fea000b800000 */
[----:B------:R-:W-:-:S13]  /*ad00*/  ELECT P6, URZ, PT ;  /* 0x00000000003f782f */ /* 0x000fda00038c0000 */
.L_x_226:
[----:B------:R-:W-:Y:S04]  /*ad10*/  BSSY B0, `(.L_x_209) ;  /* 0x000004f000007945 */ /* 0x000fe80003800000 */
[----:B------:R-:W-:Y:S05]  /*ad20*/  @!P6 BRA `(.L_x_210) ;  /* 0x000000040034e947 */ /* 0x000fea0003800000 */
[----:B------:R-:W-:-:S04]  /*ad30*/  LOP3.LUT R19, R19, 0x2, RZ, 0xfc, !PT ;  /* 0x0000000213137812 */ /* 0x000fc800078efcff */
[----:B------:R-:W-:-:S13]  /*ad40*/  ISETP.NE.AND P0, PT, R19, 0x3, PT ;  /* 0x000000031300780c */ /* 0x000fda0003f05270 */
[----:B------:R-:W-:Y:S05]  /*ad50*/  @!P0 BRA `(.L_x_211) ;  /* 0x0000000000048947 */ /* 0x000fea0003800000 */
[----:B------:R-:W-:Y:S01]  /*ad60*/  BPT.TRAP 0x1 ;  /* 0x000000040000795c */ /* 0x000fe20000300000 */
.L_x_211:
[----:B------:R-:W0:Y:S01]  /*ad70*/  S2R R5, SR_CgaCtaId ;  /* 0x0000000000057919 */ /* 0x000e220000008800 */
[----:B------:R-:W-:Y:S02]  /*ad80*/  MOV R2, 0x400 ;  /* 0x0000040000027802 */ /* 0x000fe40000000f00 */
[----:B------:R-:W-:Y:S02]  /*ad90*/  SHF.L.U32 R4, R3, 0x1f, RZ ;  /* 0x0000001f03047819 */ /* 0x000fe400000006ff */
[----:B0-----:R-:W-:-:S05]  /*ada0*/  LEA R5, R5, R2, 0x18 ;  /* 0x0000000205057211 */ /* 0x001fca00078ec0ff */
[----:B------:R-:W-:-:S04]  /*adb0*/  VIADD R5, R5, 0x40 ;  /* 0x0000004005057836 */ /* 0x000fc80000000000 */
[C---:B------:R-:W-:Y:S02]  /*adc0*/  IMAD R7, R0.reuse, 0x8, R5 ;  /* 0x0000000800077824 */ /* 0x040fe400078e0205 */
[----:B------:R-:W-:Y:S02]  /*add0*/  VIADD R0, R0, 0x1 ;  /* 0x0000000100007836 */ /* 0x000fe40000000000 */
[----:B------:R-:W0:Y:S03]  /*ade0*/  SYNCS.PHASECHK.TRANS64.TRYWAIT P0, [R7+URZ], R4 ;  /* 0x00000004070075a7 */ /* 0x000e26000800017f */
[----:B------:R-:W-:-:S04]  /*adf0*/  ISETP.NE.AND P1, PT, R0, 0x8, PT ;  /* 0x000000080000780c */ /* 0x000fc80003f25270 */
[----:B------:R-:W-:Y:S02]  /*ae00*/  SEL R2, RZ, 0x1, P1 ;  /* 0x00000001ff027807 */ /* 0x000fe40000800000 */
[----:B------:R-:W-:Y:S02]  /*ae10*/  SEL R0, R0, RZ, P1 ;  /* 0x000000ff00007207 */ /* 0x000fe40000800000 */
[----:B------:R-:W-:-:S03]  /*ae20*/  LOP3.LUT R9, R3, R2, RZ, 0x3c, !PT ;  /* 0x0000000203097212 */ /* 0x000fc600078e3cff */
[----:B------:R-:W-:Y:S01]  /*ae30*/  IMAD R6, R0, 0x8, R5 ;  /* 0x0000000800067824 */ /* 0x000fe200078e0205 */
[----:B------:R-:W-:Y:S01]  /*ae40*/  SHF.L.U32 R3, R9, 0x1f, RZ ;  /* 0x0000001f09037819 */ /* 0x000fe200000006ff */
[----:B0-----:R-:W-:Y:S06]  /*ae50*/  @!P0 BRA `(.L_x_212) ;  /* 0x0000000400708947 */ /* 0x001fec0003800000 */
.L_x_227:
[----:B------:R-:W1:Y:S01]  /*ae60*/  SYNCS.PHASECHK.TRANS64.TRYWAIT P0, [R6+URZ], R3 ;  /* 0x00000003060075a7 */ /* 0x000e62000800017f */
[----:B------:R-:W-:-:S05]  /*ae70*/  VIADD R0, R0, 0x1 ;  /* 0x0000000100007836 */ /* 0x000fca0000000000 */
[----:B------:R-:W-:-:S04]  /*ae80*/  ISETP.NE.AND P1, PT, R0, 0x8, PT ;  /* 0x000000080000780c */ /* 0x000fc80003f25270 */
[----:B------:R-:W-:Y:S02]  /*ae90*/  SEL R2, RZ, 0x1, P1 ;  /* 0x00000001ff027807 */ /* 0x000fe40000800000 */
[----:B------:R-:W-:Y:S02]  /*aea0*/  SEL R0, R0, RZ, P1 ;  /* 0x000000ff00007207 */ /* 0x000fe40000800000 */
[----:B------:R-:W-:-:S03]  /*aeb0*/  LOP3.LUT R9, R9, R2, RZ, 0x3c, !PT ;  /* 0x0000000209097212 */ /* 0x000fc600078e3cff */
[----:B0-----:R-:W-:Y:S01]  /*aec0*/  IMAD R7, R0, 0x8, R5 ;  /* 0x0000000800077824 */ /* 0x001fe200078e0205 */
[----:B------:R-:W-:Y:S01]  /*aed0*/  SHF.L.U32 R4, R9, 0x1f, RZ ;  /* 0x0000001f09047819 */ /* 0x000fe200000006ff */
[----:B-1----:R-:W-:Y:S06]  /*aee0*/  @!P0 BRA `(.L_x_213) ;  /* 0x0000000400608947 */ /* 0x002fec0003800000 */
.L_x_228:
        /* <DEDUP_REMOVED lines=9> */
.L_x_229:
        /* <DEDUP_REMOVED lines=9> */
.L_x_230:
        /* <DEDUP_REMOVED lines=9> */
.L_x_231:
        /* <DEDUP_REMOVED lines=9> */
.L_x_232:
[----:B------:R-:W1:Y:S01]  /*b130*/  SYNCS.PHASECHK.TRANS64.TRYWAIT P0, [R7+URZ], R4 ;  /* 0x00000004070075a7 */ /* 0x000e62000800017f */
[----:B------:R-:W-:-:S05]  /*b140*/  VIADD R0, R0, 0x1 ;  /* 0x0000000100007836 */ /* 0x000fca0000000000 */
[----:B------:R-:W-:-:S04]  /*b150*/  ISETP.NE.AND P1, PT, R0, 0x8, PT ;  /* 0x000000080000780c */ /* 0x000fc80003f25270 */
[----:B------:R-:W-:Y:S02]  /*b160*/  SEL R2, RZ, 0x1, P1 ;  /* 0x00000001ff027807 */ /* 0x000fe40000800000 */
[----:B------:R-:W-:Y:S02]  /*b170*/  SEL R0, R0, RZ, P1 ;  /* 0x000000ff00007207 */ /* 0x000fe40000800000 */
[----:B------:R-:W-:Y:S01]  /*b180*/  LOP3.LUT R2, R9, R2, RZ, 0x3c, !PT ;  /* 0x0000000209027212 */ /* 0x000fe200078e3cff */
[----:B-1----:R-:W-:Y:S06]  /*b190*/  @!P0 BRA `(.L_x_218) ;  /* 0x0000000400188947 */ /* 0x002fec0003800000 */
.L_x_233:
[----:B------:R-:W-:Y:S01]  /*b1a0*/  IMAD R5, R0, 0x8, R5 ;  /* 0x0000000800057824 */ /* 0x000fe200078e0205 */
[----:B------:R-:W-:-:S07]  /*b1b0*/  SHF.L.U32 R0, R2, 0x1f, RZ ;  /* 0x0000001f02007819 */ /* 0x000fce00000006ff */
.L_x_219:
[----:B--2---:R2:W3:Y:S02]  /*b1c0*/  SYNCS.PHASECHK.TRANS64.TRYWAIT P0, [R5+URZ], R0 ;  /* 0x00000000050075a7 */ /* 0x0044e4000800017f */
[----:B---3--:R-:W-:Y:S05]  /*b1d0*/  @!P0 NANOSLEEP.SYNCS 0x989680 ;  /* 0x009896800000895d */ /* 0x008fea0003900000 */
[----:B------:R-:W3:Y:S02]  /*b1e0*/  @!P0 SYNCS.PHASECHK.TRANS64 P0, [R5+URZ], R0 ;  /* 0x00000000050085a7 */ /* 0x000ee4000800007f */
[----:B---3--:R-:W-:Y:S05]  /*b1f0*/  @!P0 BRA `(.L_x_219) ;  /* 0xfffffffc00f08947 */ /* 0x008fea000383ffff */
.L_x_210:
[----:B------:R-:W-:Y:S05]  /*b200*/  BSYNC B0 ;  /* 0x0000000000007941 */ /* 0x000fea0003800000 */
.L_x_209:
[----:B------:R-:W-:Y:S05]  /*b210*/  EXIT ;  /* 0x000000000000794d */ /* 0x000fea0003800000 */
.L_x_18:
[----:B---3--:R3:W4:Y:S02]  /*b220*/  SYNCS.PHASECHK.TRANS64.TRYWAIT P1, [R3+URZ], R0 ;  /* 0x00000000030075a7 */ /* 0x008724000802017f */
[----:B----4-:R-:W-:Y:S05]  /*b230*/  @!P1 NANOSLEEP.SYNCS 0x989680 ;  /* 0x009896800000995d */ /* 0x010fea0003900000 */
[----:B------:R-:W4:Y:S02]  /*b240*/  @!P1 SYNCS.PHASECHK.TRANS64 P1, [R3+URZ], R0 ;  /* 0x00000000030095a7 */ /* 0x000f24000802007f */
[----:B----4-:R-:W-:Y:S05]  /*b250*/  @!P1 BRA `(.L_x_18) ;  /* 0xfffffffc00f09947 */ /* 0x010fea000383ffff */
[----:B------:R-:W-:Y:S05]  /*b260*/  BRA `(.L_x_17) ;  /* 0xffffff6000147947 */ /* 0x000fea000383ffff */
.L_x_23:
[----:B-1----:R-:W-:-:S04]  /*b270*/  IMAD.U32 R5, RZ, RZ, UR8 ;  /* 0x00000008ff057e24 */ /* 0x002fc8000f8e00ff */
[----:B------:R1:W2:Y:S03]  /*b280*/  SYNCS.PHASECHK.TRANS64.TRYWAIT P1, [R5+URZ], R4 ;  /* 0x00000004050075a7 */ /* 0x0002a6000802017f */
[----:B--2---:R-:W-:Y:S05]  /*b290*/  @!P1 NANOSLEEP.SYNCS 0x989680 ;  /* 0x009896800000995d */ /* 0x004fea0003900000 */
[----:B------:R-:W2:Y:S02]  /*b2a0*/  @!P1 SYNCS.PHASECHK.TRANS64 P1, [R5+URZ], R4 ;  /* 0x00000004050095a7 */ /* 0x000ea4000802007f */
[----:B--2---:R-:W-:Y:S05]  /*b2b0*/  @!P1 BRA `(.L_x_23) ;  /* 0xfffffffc00ec9947 */ /* 0x004fea000383ffff */
[----:B------:R-:W-:Y:S05]  /*b2c0*/  BRA `(.L_x_22) ;  /* 0xffffff6400147947 */ /* 0x000fea000383ffff */
.L_x_196:
[----:B------:R-:W-:Y:S01]  /*b2d0*/  BSSY B1, `(.L_x_220) ;  /* 0x0000006000017945 */ /* 0x000fe20003800000 */
[----:B------:R-:W-:-:S07]  /*b2e0*/  IMAD.MOV.U32 R15, RZ, RZ, -0x1 ;  /* 0xffffffffff0f7424 */ /* 0x000fce00078e00ff */
[----:B------:R-:W-:Y:S05]  /*b2f0*/  WARPSYNC.COLLECTIVE R15, `(.L_x_221) ;  /* 0x000000000f0c7348 */ /* 0x000fea0003c00000 */
[----:B------:R-:W-:Y:S02]  /*b300*/  ELECT P6, UR62, PT ;  /* 0x00000000003e782f */ /* 0x000fe400038c0000 */
[----:B------:R-:W-:Y:S01]  /*b310*/  MOV R14, UR62 ;  /* 0x0000003e000e7c02 */ /* 0x000fe20008000f00 */
[----:B------:R-:W-:Y:S10]  /*b320*/  ENDCOLLECTIVE ;  /* 0x000000000000791b */ /* 0x000ff40003800000 */
.L_x_221:
[----:B------:R-:W-:Y:S05]  /*b330*/  BSYNC B1 ;  /* 0x0000000000017941 */ /* 0x000fea0003800000 */
.L_x_220:
[----:B------:R-:W-:Y:S05]  /*b340*/  BRA `(.L_x_222) ;  /* 0xffffffec00b47947 */ /* 0x000fea000383ffff */
.L_x_199:
[----:B0-----:R0:W1:Y:S02]  /*b350*/  SYNCS.PHASECHK.TRANS64.TRYWAIT P1, [R12+URZ+0x40], R7 ;  /* 0x000040070c0075a7 */ /* 0x001064000802017f */
[----:B-1----:R-:W-:Y:S05]  /*b360*/  @!P1 NANOSLEEP.SYNCS 0x989680 ;  /* 0x009896800000995d */ /* 0x002fea0003900000 */
[----:B------:R-:W1:Y:S02]  /*b370*/  @!P1 SYNCS.PHASECHK.TRANS64 P1, [R12+URZ+0x40], R7 ;  /* 0x000040070c0095a7 */ /* 0x000e64000802007f */
[----:B-1----:R-:W-:Y:S05]  /*b380*/  @!P1 BRA `(.L_x_199) ;  /* 0xfffffffc00f09947 */ /* 0x002fea000383ffff */
[----:B------:R-:W-:Y:S05]  /*b390*/  BRA `(.L_x_223) ;  /* 0xffffffec00e87947 */ /* 0x000fea000383ffff */
.L_x_208:
[----:B------:R-:W-:Y:S01]  /*b3a0*/  BSSY B0, `(.L_x_224) ;  /* 0x0000006000007945 */ /* 0x000fe20003800000 */
[----:B------:R-:W-:-:S07]  /*b3b0*/  IMAD.MOV.U32 R15, RZ, RZ, -0x1 ;  /* 0xffffffffff0f7424 */ /* 0x000fce00078e00ff */
[----:B------:R-:W-:Y:S05]  /*b3c0*/  WARPSYNC.COLLECTIVE R15, `(.L_x_225) ;  /* 0x000000000f0c7348 */ /* 0x000fea0003c00000 */
[----:B------:R-:W-:Y:S02]  /*b3d0*/  ELECT P6, UR62, PT ;  /* 0x00000000003e782f */ /* 0x000fe400038c0000 */
[----:B------:R-:W-:Y:S01]  /*b3e0*/  MOV R14, UR62 ;  /* 0x0000003e000e7c02 */ /* 0x000fe20008000f00 */
[----:B------:R-:W-:Y:S10]  /*b3f0*/  ENDCOLLECTIVE ;  /* 0x000000000000791b */ /* 0x000ff40003800000 */
.L_x_225:
[----:B------:R-:W-:Y:S05]  /*b400*/  BSYNC B0 ;  /* 0x0000000000007941 */ /* 0x000fea0003800000 */
.L_x_224:
[----:B------:R-:W-:Y:S05]  /*b410*/  BRA `(.L_x_226) ;  /* 0xfffffff8003c7947 */ /* 0x000fea000383ffff */
.L_x_212:
[----:B0-----:R0:W1:Y:S02]  /*b420*/  SYNCS.PHASECHK.TRANS64.TRYWAIT P0, [R7+URZ], R4 ;  /* 0x00000004070075a7 */ /* 0x001064000800017f */
[----:B-1----:R-:W-:Y:S05]  /*b430*/  @!P0 NANOSLEEP.SYNCS 0x989680 ;  /* 0x009896800000895d */ /* 0x002fea0003900000 */
[----:B------:R-:W1:Y:S02]  /*b440*/  @!P0 SYNCS.PHASECHK.TRANS64 P0, [R7+URZ], R4 ;  /* 0x00000004070085a7 */ /* 0x000e64000800007f */
[----:B-1----:R-:W-:Y:S05]  /*b450*/  @!P0 BRA `(.L_x_212) ;  /* 0xfffffffc00f08947 */ /* 0x002fea000383ffff */
[----:B------:R-:W-:Y:S05]  /*b460*/  BRA `(.L_x_227) ;  /* 0xfffffff8007c7947 */ /* 0x000fea000383ffff */
.L_x_213:
[----:B0-----:R0:W1:Y:S02]  /*b470*/  SYNCS.PHASECHK.TRANS64.TRYWAIT P0, [R6+URZ], R3 ;  /* 0x00000003060075a7 */ /* 0x001064000800017f */
[----:B-1----:R-:W-:Y:S05]  /*b480*/  @!P0 NANOSLEEP.SYNCS 0x989680 ;  /* 0x009896800000895d */ /* 0x002fea0003900000 */
[----:B------:R-:W1:Y:S02]  /*b490*/  @!P0 SYNCS.PHASECHK.TRANS64 P0, [R6+URZ], R3 ;  /* 0x00000003060085a7 */ /* 0x000e64000800007f */
[----:B-1----:R-:W-:Y:S05]  /*b4a0*/  @!P0 BRA `(.L_x_213) ;  /* 0xfffffffc00f08947 */ /* 0x002fea000383ffff */
[----:B------:R-:W-:Y:S05]  /*b4b0*/  BRA `(.L_x_228) ;  /* 0xfffffff8008c7947 */ /* 0x000fea000383ffff */
.L_x_214:
[----:B0-----:R0:W1:Y:S02]  /*b4c0*/  SYNCS.PHASECHK.TRANS64.TRYWAIT P0, [R7+URZ], R4 ;  /* 0x00000004070075a7 */ /* 0x001064000800017f */
[----:B-1----:R-:W-:Y:S05]  /*b4d0*/  @!P0 NANOSLEEP.SYNCS 0x989680 ;  /* 0x009896800000895d */ /* 0x002fea0003900000 */
[----:B------:R-:W1:Y:S02]  /*b4e0*/  @!P0 SYNCS.PHASECHK.TRANS64 P0, [R7+URZ], R4 ;  /* 0x00000004070085a7 */ /* 0x000e64000800007f */
[----:B-1----:R-:W-:Y:S05]  /*b4f0*/  @!P0 BRA `(.L_x_214) ;  /* 0xfffffffc00f08947 */ /* 0x002fea000383ffff */
[----:B------:R-:W-:Y:S05]  /*b500*/  BRA `(.L_x_229) ;  /* 0xfffffff8009c7947 */ /* 0x000fea000383ffff */
.L_x_215:
[----:B0-----:R0:W1:Y:S02]  /*b510*/  SYNCS.PHASECHK.TRANS64.TRYWAIT P0, [R6+URZ], R3 ;  /* 0x00000003060075a7 */ /* 0x001064000800017f */
[----:B-1----:R-:W-:Y:S05]  /*b520*/  @!P0 NANOSLEEP.SYNCS 0x989680 ;  /* 0x009896800000895d */ /* 0x002fea0003900000 */
[----:B------:R-:W1:Y:S02]  /*b530*/  @!P0 SYNCS.PHASECHK.TRANS64 P0, [R6+URZ], R3 ;  /* 0x00000003060085a7 */ /* 0x000e64000800007f */
[----:B-1----:R-:W-:Y:S05]  /*b540*/  @!P0 BRA `(.L_x_215) ;  /* 0xfffffffc00f08947 */ /* 0x002fea000383ffff */
[----:B------:R-:W-:Y:S05]  /*b550*/  BRA `(.L_x_230) ;  /* 0xfffffff800ac7947 */ /* 0x000fea000383ffff */
.L_x_216:
[----:B0-----:R0:W1:Y:S02]  /*b560*/  SYNCS.PHASECHK.TRANS64.TRYWAIT P0, [R7+URZ], R4 ;  /* 0x00000004070075a7 */ /* 0x001064000800017f */
[----:B-1----:R-:W-:Y:S05]  /*b570*/  @!P0 NANOSLEEP.SYNCS 0x989680 ;  /* 0x009896800000895d */ /* 0x002fea0003900000 */
[----:B------:R-:W1:Y:S02]  /*b580*/  @!P0 SYNCS.PHASECHK.TRANS64 P0, [R7+URZ], R4 ;  /* 0x00000004070085a7 */ /* 0x000e64000800007f */
[----:B-1----:R-:W-:Y:S05]  /*b590*/  @!P0 BRA `(.L_x_216) ;  /* 0xfffffffc00f08947 */ /* 0x002fea000383ffff */
[----:B------:R-:W-:Y:S05]  /*b5a0*/  BRA `(.L_x_231) ;  /* 0xfffffff800bc7947 */ /* 0x000fea000383ffff */
.L_x_217:
[----:B0-----:R0:W1:Y:S02]  /*b5b0*/  SYNCS.PHASECHK.TRANS64.TRYWAIT P0, [R6+URZ], R3 ;  /* 0x00000003060075a7 */ /* 0x001064000800017f */
[----:B-1----:R-:W-:Y:S05]  /*b5c0*/  @!P0 NANOSLEEP.SYNCS 0x989680 ;  /* 0x009896800000895d */ /* 0x002fea0003900000 */
[----:B------:R-:W1:Y:S02]  /*b5d0*/  @!P0 SYNCS.PHASECHK.TRANS64 P0, [R6+URZ], R3 ;  /* 0x00000003060085a7 */ /* 0x000e64000800007f */
[----:B-1----:R-:W-:Y:S05]  /*b5e0*/  @!P0 BRA `(.L_x_217) ;  /* 0xfffffffc00f08947 */ /* 0x002fea000383ffff */
[----:B------:R-:W-:Y:S05]  /*b5f0*/  BRA `(.L_x_232) ;  /* 0xfffffff800cc7947 */ /* 0x000fea000383ffff */
.L_x_218:
[----:B-1----:R1:W2:Y:S02]  /*b600*/  SYNCS.PHASECHK.TRANS64.TRYWAIT P0, [R7+URZ], R4 ;  /* 0x00000004070075a7 */ /* 0x0022a4000800017f */
[----:B--2---:R-:W-:Y:S05]  /*b610*/  @!P0 NANOSLEEP.SYNCS 0x989680 ;  /* 0x009896800000895d */ /* 0x004fea0003900000 */
[----:B------:R-:W2:Y:S02]  /*b620*/  @!P0 SYNCS.PHASECHK.TRANS64 P0, [R7+URZ], R4 ;  /* 0x00000004070085a7 */ /* 0x000ea4000800007f */
[----:B--2---:R-:W-:Y:S05]  /*b630*/  @!P0 BRA `(.L_x_218) ;  /* 0xfffffffc00f08947 */ /* 0x004fea000383ffff */
[----:B------:R-:W-:Y:S05]  /*b640*/  BRA `(.L_x_233) ;  /* 0xfffffff800d47947 */ /* 0x000fea000383ffff */
.L_x_234:
[----:B------:R-:W-:-:S00]  /*b650*/  BRA `(.L_x_234) ;  /* 0xfffffffc00fc7947 */ /* 0x000fc0000383ffff */
[----:B------:R-:W-:-:S00]  /*b660*/  NOP ;  /* 0x0000000000007918 */ /* 0x000fc00000000000 */
        /* <DEDUP_REMOVED lines=9> */
.L_x_235:


//--------------------- .nv.global.init           --------------------------
	.section	.nv.global.init,"aw",@progbits
.nv.global.init:
	.type		$str$22,@object
	.size		$str$22,($str$23 - $str$22)
$str$22:
        /*0000*/ 	.byte	0x6b, 0x5f, 0x74, 0x69, 0x6c, 0x65, 0x5f, 0x63, 0x6f, 0x75, 0x6e, 0x74, 0x20, 0x3e, 0x3d, 0x20
        /*0010*/ 	.byte	0x31, 0x00
	.type		$str$23,@object
	.size		$str$23,(__unnamed_1 - $str$23)
$str$23:
        /*0012*/ 	.byte	0x2f, 0x74, 0x6d, 0x70, 0x2f, 0x63, 0x75, 0x74, 0x6c, 0x61, 0x73, 0x73, 0x5f, 0x73, 0x77, 0x65
        /*0022*/ 	.byte	0x65, 0x70, 0x5f, 0x73, 0x72, 0x63, 0x2f, 0x69, 0x6e, 0x63, 0x6c, 0x75, 0x64, 0x65, 0x2f, 0x63
        /*0032*/ 	.byte	0x75, 0x74, 0x6c, 0x61, 0x73, 0x73, 0x2f, 0x67, 0x65, 0x6d, 0x6d, 0x2f, 0x63, 0x6f, 0x6c, 0x6c
        /*0042*/ 	.byte	0x65, 0x63, 0x74, 0x69, 0x76, 0x65, 0x2f, 0x73, 0x6d, 0x39, 0x30, 0x5f, 0x6d, 0x6d, 0x61, 0x5f
        /*0052*/ 	.byte	0x74, 0x6d, 0x61, 0x5f, 0x67, 0x6d, 0x6d, 0x61, 0x5f, 0x73, 0x73, 0x5f, 0x77, 0x61, 0x72, 0x70
        /*0062*/ 	.byte	0x73, 0x70, 0x65, 0x63, 0x69, 0x61, 0x6c, 0x69, 0x7a, 0x65, 0x64, 0x2e, 0x68, 0x70, 0x70, 0x00
	.type		__unnamed_1,@object
	.size		__unnamed_1,(.L_0 - __unnamed_1)
__unnamed_1:
        /*0072*/ 	.byte	0x76, 0x6f, 0x69, 0x64, 0x20, 0x63, 0x75, 0x74, 0x6c, 0x61, 0x73, 0x73, 0x3a, 0x3a, 0x67, 0x65
        /* <DEDUP_REMOVED lines=179> */
        /*0bb2*/ 	.byte	0x64, 0x65, 0x6e, 0x74, 0x69, 0x74, 0x79, 0x5d, 0x00
.L_0:


//--------------------- .nv.shared._ZN7cutlass13device_kernelINS_4gemm6kernel13GemmUniversalIN4cute5tupleIJiiiiEEENS1_10collective13CollectiveMmaINS1_34MainloopSm90TmaGmmaWarpSpecializedILi8ENS5_IJNS4_1CILi1EEESB_SB_EEENS1_35KernelTmaWarpSpecializedCooperativeEEENS5_IJNSA_ILi384EEENSA_ILi64EEENSA_ILi32EEEEEENS_6half_tENS5_IJlSB_lEEESJ_SK_NS4_8TiledMMAINS4_8MMA_AtomIJNS4_4SM904GMMA25MMA_64x64x16_F32F16F16_SSILNSO_5MajorE0ELSQ_0ELNSO_7ScaleInE1ELSR_1EEEEEENS4_6LayoutINS5_IJNSA_ILi2EEESB_SB_EEENS5_IJSB_NSA_ILi0EEESX_EEEEENS5_IJNS4_10UnderscoreES10_S10_EEEEENS4_13SM90_TMA_LOADENS4_14ComposedLayoutINS4_7SwizzleILi2ELi4ELi3EEENS4_18smem_ptr_flag_bitsILi16EEENSU_INS5_IJNSA_ILi8EEESH_EEENS5_IJSH_SB_EEEEEEEvNS4_8identityES13_S1D_vS1E_EENS_8epilogue10collective6detail29Sm90TmaWarpSpecializedAdapterINS1H_15DefaultEpilogueISJ_SK_SK_NS1G_6thread17LinearCombinationISJ_Li1EffLNS1L_9ScaleType4KindE0ELNS_15FloatRoundStyleE2ESJ_EENS1_15EpilogueDefaultEEEEEvvEEEEvNT_6ParamsE --------------------------
	.section	.nv.shared._ZN7cutlass13device_kernelINS_4gemm6kernel13GemmUniversalIN4cute5tupleIJiiiiEEENS1_10collective13CollectiveMmaINS1_34MainloopSm90TmaGmmaWarpSpecializedILi8ENS5_IJNS4_1CILi1EEESB_SB_EEENS1_35KernelTmaWarpSpecializedCooperativeEEENS5_IJNSA_ILi384EEENSA_ILi64EEENSA_ILi32EEEEEENS_6half_tENS5_IJlSB_lEEESJ_SK_NS4_8TiledMMAINS4_8MMA_AtomIJNS4_4SM904GMMA25MMA_64x64x16_F32F16F16_SSILNSO_5MajorE0ELSQ_0ELNSO_7ScaleInE1ELSR_1EEEEEENS4_6LayoutINS5_IJNSA_ILi2EEESB_SB_EEENS5_IJSB_NSA_ILi0EEESX_EEEEENS5_IJNS4_10UnderscoreES10_S10_EEEEENS4_13SM90_TMA_LOADENS4_14ComposedLayoutINS4_7SwizzleILi2ELi4ELi3EEENS4_18smem_ptr_flag_bitsILi16EEENSU_INS5_IJNSA_ILi8EEESH_EEENS5_IJSH_SB_EEEEEEEvNS4_8identityES13_S1D_vS1E_EENS_8epilogue10collective6detail29Sm90TmaWarpSpecializedAdapterINS1H_15DefaultEpilogueISJ_SK_SK_NS1G_6thread17LinearCombinationISJ_Li1EffLNS1L_9ScaleType4KindE0ELNS_15FloatRoundStyleE2ESJ_EENS1_15EpilogueDefaultEEEEEvvEEEEvNT_6ParamsE,"aw",@nobits
	.sectionflags	@""
	.align	16
	.zero		1024


//--------------------- .nv.shared.reserved.0     --------------------------
	.section	.nv.shared.reserved.0,"aw",@nobits
	.weak		__nv_reservedSMEM_offset_0_alias
	.size		__nv_reservedSMEM_offset_0_alias, 0, 0
	.other		__nv_reservedSMEM_offset_0_alias,@"STO_CUDA_RESERVED_SHARED STV_DEFAULT"
__nv_reservedSMEM_offset_0_alias:
	.zero		0


//--------------------- .nv.global                --------------------------
	.section	.nv.global,"aw",@nobits
.nv.global:
	.type		_ZN40_INTERNAL_9bbc0035_4_k_cu_901cd8a5_136924cute1_E,@object
	.size		_ZN40_INTERNAL_9bbc0035_4_k_cu_901cd8a5_136924cute1_E,(_ZN40_INTERNAL_9bbc0035_4_k_cu_901cd8a5_136924cuda3std3__45__cpo6cbeginE - _ZN40_INTERNAL_9bbc0035_4_k_cu_901cd8a5_136924cute1_E)
_ZN40_INTERNAL_9bbc0035_4_k_cu_901cd8a5_136924cute1_E:
	.zero		1
	.type		_ZN40_INTERNAL_9bbc0035_4_k_cu_901cd8a5_136924cuda3std3__45__cpo6cbeginE,@object
	.size		_ZN40_INTERNAL_9bbc0035_4_k_cu_901cd8a5_136924cuda3std3__45__cpo6cbeginE,(_ZN40_INTERNAL_9bbc0035_4_k_cu_901cd8a5_136924cuda3std3__48in_placeE - _ZN40_INTERNAL_9bbc0035_4_k_cu_901cd8a5_136924cuda3std3__45__cpo6cbeginE)
_ZN40_INTERNAL_9bbc0035_4_k_cu_901cd8a5_136924cuda3std3__45__cpo6cbeginE:
	.zero		1
	.type		_ZN40_INTERNAL_9bbc0035_4_k_cu_901cd8a5_136924cuda3std3__48in_placeE,@object
	.size		_ZN40_INTERNAL_9bbc0035_4_k_cu_901cd8a5_136924cuda3std3__48in_placeE,(_ZN40_INTERNAL_9bbc0035_4_k_cu_901cd8a5_136924cuda3std6ranges3__45__cpo9iter_moveE - _ZN40_INTERNAL_9bbc0035_4_k_cu_901cd8a5_136924cuda3std3__48in_placeE)
_ZN40_INTERNAL_9bbc0035_4_k_cu_901cd8a5_136924cuda3std3__48in_placeE:
	.zero		1
	.type		_ZN40_INTERNAL_9bbc0035_4_k_cu_901cd8a5_136924cuda3std6ranges3__45__cpo9iter_moveE,@object
	.size		_ZN40_INTERNAL_9bbc0035_4_k_cu_901cd8a5_136924cuda3std6ranges3__45__cpo9iter_moveE,(_ZN40_INTERNAL_9bbc0035_4_k_cu_901cd8a5_136924cuda3std3__45__cpo5beginE - _ZN40_INTERNAL_9bbc0035_4_k_cu_901cd8a5_136924cuda3std6ranges3__45__cpo9iter_moveE)
_ZN40_INTERNAL_9bbc0035_4_k_cu_901cd8a5_136924cuda3std6ranges3__45__cpo9iter_moveE:
	.zero		1
	.type		_ZN40_INTERNAL_9bbc0035_4_k_cu_901cd8a5_136924cuda3std3__45__cpo5beginE,@object
	.size		_ZN40_INTERNAL_9bbc0035_4_k_cu_901cd8a5_136924cuda3std3__45__cpo5beginE,(_ZN40_INTERNAL_9bbc0035_4_k_cu_901cd8a5_136924cuda3std3__442_GLOBAL__N__9bbc0035_4_k_cu_901cd8a5_136926ignoreE - _ZN40_INTERNAL_9bbc0035_4_k_cu_901cd8a5_136924cuda3std3__45__cpo5beginE)
_ZN40_INTERNAL_9bbc0035_4_k_cu_901cd8a5_136924cuda3std3__45__cpo5beginE:
	.zero		1
	.type		_ZN40_INTERNAL_9bbc0035_4_k_cu_901cd8a5_136924cuda3std3__442_GLOBAL__N__9bbc0035_4_k_cu_901cd8a5_136926ignoreE,@object
	.size		_ZN40_INTERNAL_9bbc0035_4_k_cu_901cd8a5_136924cuda3std3__442_GLOBAL__N__9bbc0035_4_k_cu_901cd8a5_136926ignoreE,(_ZN40_INTERNAL_9bbc0035_4_k_cu_901cd8a5_136924cute7productE - _ZN40_INTERNAL_9bbc0035_4_k_cu_901cd8a5_136924cuda3std3__442_GLOBAL__N__9bbc0035_4_k_cu_901cd8a5_136926ignoreE)
_ZN40_INTERNAL_9bbc0035_4_k_cu_901cd8a5_136924cuda3std3__442_GLOBAL__N__9bbc0035_4_k_cu_901cd8a5_136926ignoreE:
	.zero		1
	.type		_ZN40_INTERNAL_9bbc0035_4_k_cu_901cd8a5_136924cute7productE,@object
	.size		_ZN40_INTERNAL_9bbc0035_4_k_cu_901cd8a5_136924cute7productE,(_ZN40_INTERNAL_9bbc0035_4_k_cu_901cd8a5_136924cuda3std3__45__cpo3endE - _ZN40_INTERNAL_9bbc0035_4_k_cu_901cd8a5_136924cute7productE)
_ZN40_INTERNAL_9bbc0035_4_k_cu_901cd8a5_136924cute7productE:
	.zero		1
	.type		_ZN40_INTERNAL_9bbc0035_4_k_cu_901cd8a5_136924cuda3std3__45__cpo3endE,@object
	.size		_ZN40_INTERNAL_9bbc0035_4_k_cu_901cd8a5_136924cuda3std3__45__cpo3endE,(_ZN40_INTERNAL_9bbc0035_4_k_cu_901cd8a5_136924cuda3std3__419piecewise_constructE - _ZN40_INTERNAL_9bbc0035_4_k_cu_901cd8a5_136924cuda3std3__45__cpo3endE)
_ZN40_INTERNAL_9bbc0035_4_k_cu_901cd8a5_136924cuda3std3__45__cpo3endE:
	.zero		1
	.type		_ZN40_INTERNAL_9bbc0035_4_k_cu_901cd8a5_136924cuda3std3__419piecewise_constructE,@object
	.size		_ZN40_INTERNAL_9bbc0035_4_k_cu_901cd8a5_136924cuda3std3__419piecewise_constructE,(_ZN40_INTERNAL_9bbc0035_4_k_cu_901cd8a5_136924cuda3std3__45__cpo4cendE - _ZN40_INTERNAL_9bbc0035_4_k_cu_901cd8a5_136924cuda3std3__419piecewise_constructE)
_ZN40_INTERNAL_9bbc0035_4_k_cu_901cd8a5_136924cuda3std3__419piecewise_constructE:
	.zero		1
	.type		_ZN40_INTERNAL_9bbc0035_4_k_cu_901cd8a5_136924cuda3std3__45__cpo4cendE,@object
	.size		_ZN40_INTERNAL_9bbc0035_4_k_cu_901cd8a5_136924cuda3std3__45__cpo4cendE,(_ZN40_INTERNAL_9bbc0035_4_k_cu_901cd8a5_136924cuda3std6ranges3__45__cpo4swapE - _ZN40_INTERNAL_9bbc0035_4_k_cu_901cd8a5_136924cuda3std3__45__cpo4cendE)
_ZN40_INTERNAL_9bbc0035_4_k_cu_901cd8a5_136924cuda3std3__45__cpo4cendE:
	.zero		1
	.type		_ZN40_INTERNAL_9bbc0035_4_k_cu_901cd8a5_136924cuda3std6ranges3__45__cpo4swapE,@object
	.size		_ZN40_INTERNAL_9bbc0035_4_k_cu_901cd8a5_136924cuda3std6ranges3__45__cpo4swapE,(.L_8 - _ZN40_INTERNAL_9bbc0035_4_k_cu_901cd8a5_136924cuda3std6ranges3__45__cpo4swapE)
_ZN40_INTERNAL_9bbc0035_4_k_cu_901cd8a5_136924cuda3std6ranges3__45__cpo4swapE:
	.zero		1
.L_8:


//--------------------- .nv.constant0._ZN7cutlass13device_kernelINS_4gemm6kernel13GemmUniversalIN4cute5tupleIJiiiiEEENS1_10collective13CollectiveMmaINS1_34MainloopSm90TmaGmmaWarpSpecializedILi8ENS5_IJNS4_1CILi1EEESB_SB_EEENS1_35KernelTmaWarpSpecializedCooperativeEEENS5_IJNSA_ILi384EEENSA_ILi64EEENSA_ILi32EEEEEENS_6half_tENS5_IJlSB_lEEESJ_SK_NS4_8TiledMMAINS4_8MMA_AtomIJNS4_4SM904GMMA25MMA_64x64x16_F32F16F16_SSILNSO_5MajorE0ELSQ_0ELNSO_7ScaleInE1ELSR_1EEEEEENS4_6LayoutINS5_IJNSA_ILi2EEESB_SB_EEENS5_IJSB_NSA_ILi0EEESX_EEEEENS5_IJNS4_10UnderscoreES10_S10_EEEEENS4_13SM90_TMA_LOADENS4_14ComposedLayoutINS4_7SwizzleILi2ELi4ELi3EEENS4_18smem_ptr_flag_bitsILi16EEENSU_INS5_IJNSA_ILi8EEESH_EEENS5_IJSH_SB_EEEEEEEvNS4_8identityES13_S1D_vS1E_EENS_8epilogue10collective6detail29Sm90TmaWarpSpecializedAdapterINS1H_15DefaultEpilogueISJ_SK_SK_NS1G_6thread17LinearCombinationISJ_Li1EffLNS1L_9ScaleType4KindE0ELNS_15FloatRoundStyleE2ESJ_EENS1_15EpilogueDefaultEEEEEvvEEEEvNT_6ParamsE --------------------------
	.section	.nv.constant0._ZN7cutlass13device_kernelINS_4gemm6kernel13GemmUniversalIN4cute5tupleIJiiiiEEENS1_10collective13CollectiveMmaINS1_34MainloopSm90TmaGmmaWarpSpecializedILi8ENS5_IJNS4_1CILi1EEESB_SB_EEENS1_35KernelTmaWarpSpecializedCooperativeEEENS5_IJNSA_ILi384EEENSA_ILi64EEENSA_ILi32EEEEEENS_6half_tENS5_IJlSB_lEEESJ_SK_NS4_8TiledMMAINS4_8MMA_AtomIJNS4_4SM904GMMA25MMA_64x64x16_F32F16F16_SSILNSO_5MajorE0ELSQ_0ELNSO_7ScaleInE1ELSR_1EEEEEENS4_6LayoutINS5_IJNSA_ILi2EEESB_SB_EEENS5_IJSB_NSA_ILi0EEESX_EEEEENS5_IJNS4_10UnderscoreES10_S10_EEEEENS4_13SM90_TMA_LOADENS4_14ComposedLayoutINS4_7SwizzleILi2ELi4ELi3EEENS4_18smem_ptr_flag_bitsILi16EEENSU_INS5_IJNSA_ILi8EEESH_EEENS5_IJSH_SB_EEEEEEEvNS4_8identityES13_S1D_vS1E_EENS_8epilogue10collective6detail29Sm90TmaWarpSpecializedAdapterINS1H_15DefaultEpilogueISJ_SK_SK_NS1G_6thread17LinearCombinationISJ_Li1EffLNS1L_9ScaleType4KindE0ELNS_15FloatRoundStyleE2ESJ_EENS1_15EpilogueDefaultEEEEEvvEEEEvNT_6ParamsE,"a",@progbits
	.sectionflags	@""
	.align	4
.nv.constant0._ZN7cutlass13device_kernelINS_4gemm6kernel13GemmUniversalIN4cute5tupleIJiiiiEEENS1_10collective13CollectiveMmaINS1_34MainloopSm90TmaGmmaWarpSpecializedILi8ENS5_IJNS4_1CILi1EEESB_SB_EEENS1_35KernelTmaWarpSpecializedCooperativeEEENS5_IJNSA_ILi384EEENSA_ILi64EEENSA_ILi32EEEEEENS_6half_tENS5_IJlSB_lEEESJ_SK_NS4_8TiledMMAINS4_8MMA_AtomIJNS4_4SM904GMMA25MMA_64x64x16_F32F16F16_SSILNSO_5MajorE0ELSQ_0ELNSO_7ScaleInE1ELSR_1EEEEEENS4_6LayoutINS5_IJNSA_ILi2EEESB_SB_EEENS5_IJSB_NSA_ILi0EEESX_EEEEENS5_IJNS4_10UnderscoreES10_S10_EEEEENS4_13SM90_TMA_LOADENS4_14ComposedLayoutINS4_7SwizzleILi2ELi4ELi3EEENS4_18smem_ptr_flag_bitsILi16EEENSU_INS5_IJNSA_ILi8EEESH_EEENS5_IJSH_SB_EEEEEEEvNS4_8identityES13_S1D_vS1E_EENS_8epilogue10collective6detail29Sm90TmaWarpSpecializedAdapterINS1H_15DefaultEpilogueISJ_SK_SK_NS1G_6thread17LinearCombinationISJ_Li1EffLNS1L_9ScaleType4KindE0ELNS_15FloatRoundStyleE2ESJ_EENS1_15EpilogueDefaultEEEEEvvEEEEvNT_6ParamsE:
	.zero		1664


//--------------------- SYMBOLS --------------------------

	.type		.nv.reservedSmem.offset0,@object
	.size		.nv.reservedSmem.offset0,0x4
	.type		__assertfail,@function
